//
// Generated by NVIDIA NVVM Compiler
//
// Compiler Build ID: CL-36424714
// Cuda compilation tools, release 13.0, V13.0.88
// Based on NVVM 20.0.0
//

.version 9.0
.target sm_100
.address_size 64

	// .globl	my_kernel_kernel0
// _ZZ17my_kernel_kernel0E18PaddedInput_shared has been demoted
// _ZZ17my_kernel_kernel0E18placeholder_shared has been demoted

.visible .entry my_kernel_kernel0(
	.param .u64 .ptr .align 1 my_kernel_kernel0_param_0,
	.param .u64 .ptr .align 1 my_kernel_kernel0_param_1,
	.param .u64 .ptr .align 1 my_kernel_kernel0_param_2,
	.param .u64 .ptr .align 1 my_kernel_kernel0_param_3
)
{
	.reg .pred 	%p<4>;
	.reg .b16 	%rs<58>;
	.reg .b32 	%r<109>;
	.reg .b32 	%f<568>;
	.reg .b64 	%rd<57>;
	// demoted variable
	.shared .align 4 .b8 _ZZ17my_kernel_kernel0E18PaddedInput_shared[2156];
	// demoted variable
	.shared .align 4 .b8 _ZZ17my_kernel_kernel0E18placeholder_shared[1408];
	ld.param.u64 	%rd22, [my_kernel_kernel0_param_0];
	cvta.to.global.u64 	%rd56, %rd22;
	mov.u32 	%r27, %tid.x;
	cvt.u16.u32 	%rs1, %r27;
	mul.lo.s16 	%rs2, %rs1, 7;
	mul.hi.u16 	%rs3, %rs2, 5958;
	mul.wide.u16 	%r28, %rs3, 704;
	mul.lo.s16 	%rs4, %rs3, 11;
	sub.s16 	%rs5, %rs2, %rs4;
	cvt.u32.u16 	%r29, %rs5;
	or.b32  	%r30, %r28, %r29;
	add.s16 	%rs6, %rs2, 1;
	mul.hi.u16 	%rs7, %rs6, 5958;
	mul.wide.u16 	%r31, %rs7, 704;
	mul.lo.s16 	%rs8, %rs7, 11;
	sub.s16 	%rs9, %rs6, %rs8;
	cvt.u32.u16 	%r32, %rs9;
	or.b32  	%r33, %r31, %r32;
	add.s16 	%rs10, %rs2, 2;
	mul.hi.u16 	%rs11, %rs10, 5958;
	mul.wide.u16 	%r34, %rs11, 704;
	mul.lo.s16 	%rs12, %rs11, 11;
	sub.s16 	%rs13, %rs10, %rs12;
	cvt.u32.u16 	%r35, %rs13;
	or.b32  	%r36, %r34, %r35;
	add.s16 	%rs14, %rs2, 3;
	mul.hi.u16 	%rs15, %rs14, 5958;
	mul.wide.u16 	%r37, %rs15, 704;
	mul.lo.s16 	%rs16, %rs15, 11;
	sub.s16 	%rs17, %rs14, %rs16;
	cvt.u32.u16 	%r38, %rs17;
	or.b32  	%r39, %r37, %r38;
	add.s16 	%rs18, %rs2, 4;
	mul.hi.u16 	%rs19, %rs18, 5958;
	mul.wide.u16 	%r40, %rs19, 704;
	mul.lo.s16 	%rs20, %rs19, 11;
	sub.s16 	%rs21, %rs18, %rs20;
	cvt.u32.u16 	%r41, %rs21;
	or.b32  	%r42, %r40, %r41;
	add.s16 	%rs22, %rs2, 5;
	mul.hi.u16 	%rs23, %rs22, 5958;
	mul.wide.u16 	%r43, %rs23, 704;
	mul.lo.s16 	%rs24, %rs23, 11;
	sub.s16 	%rs25, %rs22, %rs24;
	cvt.u32.u16 	%r44, %rs25;
	or.b32  	%r45, %r43, %r44;
	add.s16 	%rs26, %rs2, 6;
	mul.hi.u16 	%rs27, %rs26, 5958;
	mul.wide.u16 	%r46, %rs27, 704;
	mul.lo.s16 	%rs28, %rs27, 11;
	sub.s16 	%rs29, %rs26, %rs28;
	cvt.u32.u16 	%r47, %rs29;
	or.b32  	%r48, %r46, %r47;
	add.s16 	%rs30, %rs2, 392;
	mul.hi.u16 	%rs31, %rs30, 5958;
	mul.wide.u16 	%r49, %rs31, 704;
	add.s16 	%rs32, %rs2, 7;
	mul.hi.u16 	%rs33, %rs32, 5958;
	mul.lo.s16 	%rs34, %rs33, 11;
	sub.s16 	%rs35, %rs32, %rs34;
	cvt.u32.u16 	%r50, %rs35;
	or.b32  	%r51, %r49, %r50;
	add.s16 	%rs36, %rs2, 393;
	mul.hi.u16 	%rs37, %rs36, 5958;
	mul.wide.u16 	%r52, %rs37, 704;
	add.s16 	%rs38, %rs2, 8;
	mul.hi.u16 	%rs39, %rs38, 5958;
	mul.lo.s16 	%rs40, %rs39, 11;
	sub.s16 	%rs41, %rs38, %rs40;
	cvt.u32.u16 	%r53, %rs41;
	or.b32  	%r54, %r52, %r53;
	add.s16 	%rs42, %rs2, 394;
	mul.hi.u16 	%rs43, %rs42, 5958;
	mul.wide.u16 	%r55, %rs43, 704;
	add.s16 	%rs44, %rs2, 9;
	mul.hi.u16 	%rs45, %rs44, 5958;
	mul.lo.s16 	%rs46, %rs45, 11;
	sub.s16 	%rs47, %rs44, %rs46;
	cvt.u32.u16 	%r56, %rs47;
	or.b32  	%r57, %r55, %r56;
	add.s16 	%rs48, %rs2, 395;
	mul.hi.u16 	%rs49, %rs48, 5958;
	mul.wide.u16 	%r58, %rs49, 704;
	add.s16 	%rs50, %rs2, 10;
	mul.hi.u16 	%rs51, %rs50, 5958;
	mul.lo.s16 	%rs52, %rs51, 11;
	sub.s16 	%rs53, %rs50, %rs52;
	cvt.u32.u16 	%r59, %rs53;
	or.b32  	%r60, %r58, %r59;
	add.s16 	%rs54, %rs2, 397;
	mul.hi.u16 	%rs55, %rs54, 5958;
	mul.wide.u16 	%r61, %rs55, 704;
	or.b32  	%r62, %r61, %r32;
	add.s16 	%rs56, %rs2, 398;
	mul.hi.u16 	%rs57, %rs56, 5958;
	mul.wide.u16 	%r63, %rs57, 704;
	or.b32  	%r64, %r63, %r35;
	shl.b32 	%r65, %r27, 2;
	and.b32  	%r66, %r65, 3968;
	mov.u32 	%r67, %ctaid.x;
	shl.b32 	%r68, %r67, 5;
	and.b32  	%r69, %r27, 31;
	or.b32  	%r70, %r69, %r68;
	add.s32 	%r102, %r70, %r66;
	add.s32 	%r71, %r65, 224;
	and.b32  	%r72, %r71, 8064;
	add.s32 	%r73, %r27, 24;
	and.b32  	%r74, %r73, 31;
	or.b32  	%r75, %r74, %r68;
	add.s32 	%r103, %r75, %r72;
	add.s32 	%r76, %r65, 448;
	and.b32  	%r77, %r76, 8064;
	xor.b32  	%r78, %r69, 16;
	or.b32  	%r79, %r78, %r68;
	add.s32 	%r104, %r79, %r77;
	add.s32 	%r80, %r65, 672;
	and.b32  	%r81, %r80, 8064;
	add.s32 	%r82, %r27, 8;
	and.b32  	%r83, %r82, 31;
	or.b32  	%r84, %r83, %r68;
	add.s32 	%r105, %r84, %r81;
	add.s32 	%r85, %r65, 1120;
	and.b32  	%r86, %r85, 8064;
	add.s32 	%r106, %r75, %r86;
	add.s32 	%r107, %r27, %r68;
	mul.wide.u32 	%rd2, %r64, 4;
	mul.wide.u32 	%rd3, %r62, 4;
	mul.wide.u32 	%rd4, %r60, 4;
	mul.wide.u32 	%rd5, %r57, 4;
	mul.wide.u32 	%rd6, %r54, 4;
	mul.wide.u32 	%rd7, %r51, 4;
	mul.wide.u32 	%rd8, %r48, 4;
	mul.wide.u32 	%rd9, %r45, 4;
	mul.wide.u32 	%rd10, %r42, 4;
	mul.wide.u32 	%rd11, %r39, 4;
	mul.wide.u32 	%rd12, %r36, 4;
	mul.wide.u32 	%rd13, %r33, 4;
	mul.wide.u32 	%rd14, %r30, 4;
	mov.b32 	%r108, 0;
	mov.f32 	%f540, 0f00000000;
	mov.f32 	%f541, %f540;
	mov.f32 	%f542, %f540;
	mov.f32 	%f543, %f540;
	mov.f32 	%f544, %f540;
	mov.f32 	%f545, %f540;
	mov.f32 	%f546, %f540;
	mov.f32 	%f547, %f540;
	mov.f32 	%f548, %f540;
	mov.f32 	%f549, %f540;
	mov.f32 	%f550, %f540;
	mov.f32 	%f551, %f540;
	mov.f32 	%f552, %f540;
	mov.f32 	%f553, %f540;
	mov.f32 	%f554, %f540;
	mov.f32 	%f555, %f540;
	mov.f32 	%f556, %f540;
	mov.f32 	%f557, %f540;
	mov.f32 	%f558, %f540;
	mov.f32 	%f559, %f540;
	mov.f32 	%f560, %f540;
	mov.f32 	%f561, %f540;
	mov.f32 	%f562, %f540;
	mov.f32 	%f563, %f540;
	mov.f32 	%f564, %f540;
	mov.f32 	%f565, %f540;
	mov.f32 	%f566, %f540;
	mov.f32 	%f567, %f540;
$L__BB0_1:
	mov.u32 	%r14, %tid.x;
	setp.gt.u32 	%p1, %r14, 20;
	bar.sync 	0;
	add.s64 	%rd16, %rd56, %rd14;
	ld.global.nc.f32 	%f58, [%rd16];
	mov.u32 	%r87, _ZZ17my_kernel_kernel0E18PaddedInput_shared;
	mad.lo.s32 	%r15, %r14, 28, %r87;
	st.shared.f32 	[%r15], %f58;
	add.s64 	%rd23, %rd56, %rd13;
	ld.global.nc.f32 	%f59, [%rd23];
	st.shared.f32 	[%r15+4], %f59;
	add.s64 	%rd24, %rd56, %rd12;
	ld.global.nc.f32 	%f60, [%rd24];
	st.shared.f32 	[%r15+8], %f60;
	add.s64 	%rd25, %rd56, %rd11;
	ld.global.nc.f32 	%f61, [%rd25];
	st.shared.f32 	[%r15+12], %f61;
	add.s64 	%rd26, %rd56, %rd10;
	ld.global.nc.f32 	%f62, [%rd26];
	st.shared.f32 	[%r15+16], %f62;
	add.s64 	%rd27, %rd56, %rd9;
	ld.global.nc.f32 	%f63, [%rd27];
	st.shared.f32 	[%r15+20], %f63;
	add.s64 	%rd28, %rd56, %rd8;
	ld.global.nc.f32 	%f64, [%rd28];
	st.shared.f32 	[%r15+24], %f64;
	@%p1 bra 	$L__BB0_3;
	add.s64 	%rd29, %rd56, %rd7;
	ld.global.nc.f32 	%f65, [%rd29];
	st.shared.f32 	[%r15+1568], %f65;
	add.s64 	%rd30, %rd56, %rd6;
	ld.global.nc.f32 	%f66, [%rd30];
	st.shared.f32 	[%r15+1572], %f66;
	add.s64 	%rd31, %rd56, %rd5;
	ld.global.nc.f32 	%f67, [%rd31];
	st.shared.f32 	[%r15+1576], %f67;
	add.s64 	%rd32, %rd56, %rd4;
	ld.global.nc.f32 	%f68, [%rd32];
	st.shared.f32 	[%r15+1580], %f68;
	ld.global.nc.f32 	%f69, [%rd16+101376];
	st.shared.f32 	[%r15+1584], %f69;
	add.s64 	%rd33, %rd56, %rd3;
	ld.global.nc.f32 	%f70, [%rd33];
	st.shared.f32 	[%r15+1588], %f70;
	add.s64 	%rd34, %rd56, %rd2;
	ld.global.nc.f32 	%f71, [%rd34];
	st.shared.f32 	[%r15+1592], %f71;
$L__BB0_3:
	ld.param.u64 	%rd53, [my_kernel_kernel0_param_1];
	setp.gt.u32 	%p2, %r14, 15;
	cvta.to.global.u64 	%rd17, %rd53;
	mul.wide.u32 	%rd35, %r102, 4;
	add.s64 	%rd36, %rd17, %rd35;
	ld.global.nc.f32 	%f72, [%rd36];
	shl.b32 	%r88, %r14, 2;
	mov.u32 	%r89, _ZZ17my_kernel_kernel0E18placeholder_shared;
	add.s32 	%r16, %r89, %r88;
	st.shared.f32 	[%r16], %f72;
	mul.wide.u32 	%rd37, %r103, 4;
	add.s64 	%rd38, %rd17, %rd37;
	ld.global.nc.f32 	%f73, [%rd38];
	st.shared.f32 	[%r16+224], %f73;
	mul.wide.u32 	%rd39, %r104, 4;
	add.s64 	%rd40, %rd17, %rd39;
	ld.global.nc.f32 	%f74, [%rd40];
	st.shared.f32 	[%r16+448], %f74;
	mul.wide.u32 	%rd41, %r105, 4;
	add.s64 	%rd42, %rd17, %rd41;
	ld.global.nc.f32 	%f75, [%rd42];
	st.shared.f32 	[%r16+672], %f75;
	ld.global.nc.f32 	%f76, [%rd36+3584];
	st.shared.f32 	[%r16+896], %f76;
	mul.wide.u32 	%rd43, %r106, 4;
	add.s64 	%rd44, %rd17, %rd43;
	ld.global.nc.f32 	%f77, [%rd44];
	st.shared.f32 	[%r16+1120], %f77;
	@%p2 bra 	$L__BB0_5;
	mul.wide.u32 	%rd45, %r107, 4;
	add.s64 	%rd46, %rd17, %rd45;
	ld.global.nc.f32 	%f78, [%rd46+5184];
	st.shared.f32 	[%r16+1344], %f78;
$L__BB0_5:
	bar.sync 	0;
	mov.u32 	%r90, %tid.x;
	shr.u32 	%r17, %r90, 3;
	mov.u32 	%r91, _ZZ17my_kernel_kernel0E18PaddedInput_shared;
	mad.lo.s32 	%r92, %r17, 308, %r91;
	ld.shared.f32 	%f79, [%r92];
	shl.b32 	%r93, %r90, 2;
	and.b32  	%r18, %r93, 28;
	shl.b32 	%r94, %r90, 4;
	and.b32  	%r95, %r94, 112;
	mov.u32 	%r96, _ZZ17my_kernel_kernel0E18placeholder_shared;
	add.s32 	%r97, %r96, %r95;
	ld.shared.f32 	%f80, [%r97];
	fma.rn.f32 	%f81, %f79, %f80, %f567;
	ld.shared.f32 	%f82, [%r92+44];
	fma.rn.f32 	%f83, %f82, %f80, %f563;
	ld.shared.f32 	%f84, [%r92+88];
	fma.rn.f32 	%f85, %f84, %f80, %f559;
	ld.shared.f32 	%f86, [%r92+132];
	fma.rn.f32 	%f87, %f86, %f80, %f555;
	ld.shared.f32 	%f88, [%r92+176];
	fma.rn.f32 	%f89, %f88, %f80, %f551;
	ld.shared.f32 	%f90, [%r92+220];
	fma.rn.f32 	%f91, %f90, %f80, %f547;
	ld.shared.f32 	%f92, [%r92+264];
	fma.rn.f32 	%f93, %f92, %f80, %f543;
	ld.shared.f32 	%f94, [%r92+4];
	ld.shared.f32 	%f95, [%r97+128];
	fma.rn.f32 	%f96, %f94, %f95, %f81;
	ld.shared.f32 	%f97, [%r92+48];
	fma.rn.f32 	%f98, %f97, %f95, %f83;
	ld.shared.f32 	%f99, [%r92+92];
	fma.rn.f32 	%f100, %f99, %f95, %f85;
	ld.shared.f32 	%f101, [%r92+136];
	fma.rn.f32 	%f102, %f101, %f95, %f87;
	ld.shared.f32 	%f103, [%r92+180];
	fma.rn.f32 	%f104, %f103, %f95, %f89;
	ld.shared.f32 	%f105, [%r92+224];
	fma.rn.f32 	%f106, %f105, %f95, %f91;
	ld.shared.f32 	%f107, [%r92+268];
	fma.rn.f32 	%f108, %f107, %f95, %f93;
	ld.shared.f32 	%f109, [%r92+8];
	ld.shared.f32 	%f110, [%r97+256];
	fma.rn.f32 	%f111, %f109, %f110, %f96;
	ld.shared.f32 	%f112, [%r92+52];
	fma.rn.f32 	%f113, %f112, %f110, %f98;
	ld.shared.f32 	%f114, [%r92+96];
	fma.rn.f32 	%f115, %f114, %f110, %f100;
	ld.shared.f32 	%f116, [%r92+140];
	fma.rn.f32 	%f117, %f116, %f110, %f102;
	ld.shared.f32 	%f118, [%r92+184];
	fma.rn.f32 	%f119, %f118, %f110, %f104;
	ld.shared.f32 	%f120, [%r92+228];
	fma.rn.f32 	%f121, %f120, %f110, %f106;
	ld.shared.f32 	%f122, [%r92+272];
	fma.rn.f32 	%f123, %f122, %f110, %f108;
	ld.shared.f32 	%f124, [%r92+12];
	ld.shared.f32 	%f125, [%r97+384];
	fma.rn.f32 	%f126, %f124, %f125, %f111;
	ld.shared.f32 	%f127, [%r92+56];
	fma.rn.f32 	%f128, %f127, %f125, %f113;
	ld.shared.f32 	%f129, [%r92+100];
	fma.rn.f32 	%f130, %f129, %f125, %f115;
	ld.shared.f32 	%f131, [%r92+144];
	fma.rn.f32 	%f132, %f131, %f125, %f117;
	ld.shared.f32 	%f133, [%r92+188];
	fma.rn.f32 	%f134, %f133, %f125, %f119;
	ld.shared.f32 	%f135, [%r92+232];
	fma.rn.f32 	%f136, %f135, %f125, %f121;
	ld.shared.f32 	%f137, [%r92+276];
	fma.rn.f32 	%f138, %f137, %f125, %f123;
	ld.shared.f32 	%f139, [%r92+16];
	ld.shared.f32 	%f140, [%r97+512];
	fma.rn.f32 	%f141, %f139, %f140, %f126;
	ld.shared.f32 	%f142, [%r92+60];
	fma.rn.f32 	%f143, %f142, %f140, %f128;
	ld.shared.f32 	%f144, [%r92+104];
	fma.rn.f32 	%f145, %f144, %f140, %f130;
	ld.shared.f32 	%f146, [%r92+148];
	fma.rn.f32 	%f147, %f146, %f140, %f132;
	ld.shared.f32 	%f148, [%r92+192];
	fma.rn.f32 	%f149, %f148, %f140, %f134;
	ld.shared.f32 	%f150, [%r92+236];
	fma.rn.f32 	%f151, %f150, %f140, %f136;
	ld.shared.f32 	%f152, [%r92+280];
	fma.rn.f32 	%f153, %f152, %f140, %f138;
	ld.shared.f32 	%f154, [%r92+20];
	ld.shared.f32 	%f155, [%r97+640];
	fma.rn.f32 	%f156, %f154, %f155, %f141;
	ld.shared.f32 	%f157, [%r92+64];
	fma.rn.f32 	%f158, %f157, %f155, %f143;
	ld.shared.f32 	%f159, [%r92+108];
	fma.rn.f32 	%f160, %f159, %f155, %f145;
	ld.shared.f32 	%f161, [%r92+152];
	fma.rn.f32 	%f162, %f161, %f155, %f147;
	ld.shared.f32 	%f163, [%r92+196];
	fma.rn.f32 	%f164, %f163, %f155, %f149;
	ld.shared.f32 	%f165, [%r92+240];
	fma.rn.f32 	%f166, %f165, %f155, %f151;
	ld.shared.f32 	%f167, [%r92+284];
	fma.rn.f32 	%f168, %f167, %f155, %f153;
	ld.shared.f32 	%f169, [%r92+24];
	ld.shared.f32 	%f170, [%r97+768];
	fma.rn.f32 	%f171, %f169, %f170, %f156;
	ld.shared.f32 	%f172, [%r92+68];
	fma.rn.f32 	%f173, %f172, %f170, %f158;
	ld.shared.f32 	%f174, [%r92+112];
	fma.rn.f32 	%f175, %f174, %f170, %f160;
	ld.shared.f32 	%f176, [%r92+156];
	fma.rn.f32 	%f177, %f176, %f170, %f162;
	ld.shared.f32 	%f178, [%r92+200];
	fma.rn.f32 	%f179, %f178, %f170, %f164;
	ld.shared.f32 	%f180, [%r92+244];
	fma.rn.f32 	%f181, %f180, %f170, %f166;
	ld.shared.f32 	%f182, [%r92+288];
	fma.rn.f32 	%f183, %f182, %f170, %f168;
	ld.shared.f32 	%f184, [%r92+28];
	ld.shared.f32 	%f185, [%r97+896];
	fma.rn.f32 	%f186, %f184, %f185, %f171;
	ld.shared.f32 	%f187, [%r92+72];
	fma.rn.f32 	%f188, %f187, %f185, %f173;
	ld.shared.f32 	%f189, [%r92+116];
	fma.rn.f32 	%f190, %f189, %f185, %f175;
	ld.shared.f32 	%f191, [%r92+160];
	fma.rn.f32 	%f192, %f191, %f185, %f177;
	ld.shared.f32 	%f193, [%r92+204];
	fma.rn.f32 	%f194, %f193, %f185, %f179;
	ld.shared.f32 	%f195, [%r92+248];
	fma.rn.f32 	%f196, %f195, %f185, %f181;
	ld.shared.f32 	%f197, [%r92+292];
	fma.rn.f32 	%f198, %f197, %f185, %f183;
	ld.shared.f32 	%f199, [%r92+32];
	ld.shared.f32 	%f200, [%r97+1024];
	fma.rn.f32 	%f201, %f199, %f200, %f186;
	ld.shared.f32 	%f202, [%r92+76];
	fma.rn.f32 	%f203, %f202, %f200, %f188;
	ld.shared.f32 	%f204, [%r92+120];
	fma.rn.f32 	%f205, %f204, %f200, %f190;
	ld.shared.f32 	%f206, [%r92+164];
	fma.rn.f32 	%f207, %f206, %f200, %f192;
	ld.shared.f32 	%f208, [%r92+208];
	fma.rn.f32 	%f209, %f208, %f200, %f194;
	ld.shared.f32 	%f210, [%r92+252];
	fma.rn.f32 	%f211, %f210, %f200, %f196;
	ld.shared.f32 	%f212, [%r92+296];
	fma.rn.f32 	%f213, %f212, %f200, %f198;
	ld.shared.f32 	%f214, [%r92+36];
	ld.shared.f32 	%f215, [%r97+1152];
	fma.rn.f32 	%f216, %f214, %f215, %f201;
	ld.shared.f32 	%f217, [%r92+80];
	fma.rn.f32 	%f218, %f217, %f215, %f203;
	ld.shared.f32 	%f219, [%r92+124];
	fma.rn.f32 	%f220, %f219, %f215, %f205;
	ld.shared.f32 	%f221, [%r92+168];
	fma.rn.f32 	%f222, %f221, %f215, %f207;
	ld.shared.f32 	%f223, [%r92+212];
	fma.rn.f32 	%f224, %f223, %f215, %f209;
	ld.shared.f32 	%f225, [%r92+256];
	fma.rn.f32 	%f226, %f225, %f215, %f211;
	ld.shared.f32 	%f227, [%r92+300];
	fma.rn.f32 	%f228, %f227, %f215, %f213;
	ld.shared.f32 	%f229, [%r92+40];
	ld.shared.f32 	%f230, [%r97+1280];
	fma.rn.f32 	%f567, %f229, %f230, %f216;
	ld.shared.f32 	%f231, [%r92+84];
	fma.rn.f32 	%f563, %f231, %f230, %f218;
	ld.shared.f32 	%f232, [%r92+128];
	fma.rn.f32 	%f559, %f232, %f230, %f220;
	ld.shared.f32 	%f233, [%r92+172];
	fma.rn.f32 	%f555, %f233, %f230, %f222;
	ld.shared.f32 	%f234, [%r92+216];
	fma.rn.f32 	%f551, %f234, %f230, %f224;
	ld.shared.f32 	%f235, [%r92+260];
	fma.rn.f32 	%f547, %f235, %f230, %f226;
	ld.shared.f32 	%f236, [%r92+304];
	fma.rn.f32 	%f543, %f236, %f230, %f228;
	ld.shared.f32 	%f237, [%r97+4];
	fma.rn.f32 	%f238, %f79, %f237, %f566;
	fma.rn.f32 	%f239, %f82, %f237, %f562;
	fma.rn.f32 	%f240, %f84, %f237, %f558;
	fma.rn.f32 	%f241, %f86, %f237, %f554;
	fma.rn.f32 	%f242, %f88, %f237, %f550;
	fma.rn.f32 	%f243, %f90, %f237, %f546;
	fma.rn.f32 	%f244, %f92, %f237, %f542;
	ld.shared.f32 	%f245, [%r97+132];
	fma.rn.f32 	%f246, %f94, %f245, %f238;
	fma.rn.f32 	%f247, %f97, %f245, %f239;
	fma.rn.f32 	%f248, %f99, %f245, %f240;
	fma.rn.f32 	%f249, %f101, %f245, %f241;
	fma.rn.f32 	%f250, %f103, %f245, %f242;
	fma.rn.f32 	%f251, %f105, %f245, %f243;
	fma.rn.f32 	%f252, %f107, %f245, %f244;
	ld.shared.f32 	%f253, [%r97+260];
	fma.rn.f32 	%f254, %f109, %f253, %f246;
	fma.rn.f32 	%f255, %f112, %f253, %f247;
	fma.rn.f32 	%f256, %f114, %f253, %f248;
	fma.rn.f32 	%f257, %f116, %f253, %f249;
	fma.rn.f32 	%f258, %f118, %f253, %f250;
	fma.rn.f32 	%f259, %f120, %f253, %f251;
	fma.rn.f32 	%f260, %f122, %f253, %f252;
	ld.shared.f32 	%f261, [%r97+388];
	fma.rn.f32 	%f262, %f124, %f261, %f254;
	fma.rn.f32 	%f263, %f127, %f261, %f255;
	fma.rn.f32 	%f264, %f129, %f261, %f256;
	fma.rn.f32 	%f265, %f131, %f261, %f257;
	fma.rn.f32 	%f266, %f133, %f261, %f258;
	fma.rn.f32 	%f267, %f135, %f261, %f259;
	fma.rn.f32 	%f268, %f137, %f261, %f260;
	ld.shared.f32 	%f269, [%r97+516];
	fma.rn.f32 	%f270, %f139, %f269, %f262;
	fma.rn.f32 	%f271, %f142, %f269, %f263;
	fma.rn.f32 	%f272, %f144, %f269, %f264;
	fma.rn.f32 	%f273, %f146, %f269, %f265;
	fma.rn.f32 	%f274, %f148, %f269, %f266;
	fma.rn.f32 	%f275, %f150, %f269, %f267;
	fma.rn.f32 	%f276, %f152, %f269, %f268;
	ld.shared.f32 	%f277, [%r97+644];
	fma.rn.f32 	%f278, %f154, %f277, %f270;
	fma.rn.f32 	%f279, %f157, %f277, %f271;
	fma.rn.f32 	%f280, %f159, %f277, %f272;
	fma.rn.f32 	%f281, %f161, %f277, %f273;
	fma.rn.f32 	%f282, %f163, %f277, %f274;
	fma.rn.f32 	%f283, %f165, %f277, %f275;
	fma.rn.f32 	%f284, %f167, %f277, %f276;
	ld.shared.f32 	%f285, [%r97+772];
	fma.rn.f32 	%f286, %f169, %f285, %f278;
	fma.rn.f32 	%f287, %f172, %f285, %f279;
	fma.rn.f32 	%f288, %f174, %f285, %f280;
	fma.rn.f32 	%f289, %f176, %f285, %f281;
	fma.rn.f32 	%f290, %f178, %f285, %f282;
	fma.rn.f32 	%f291, %f180, %f285, %f283;
	fma.rn.f32 	%f292, %f182, %f285, %f284;
	ld.shared.f32 	%f293, [%r97+900];
	fma.rn.f32 	%f294, %f184, %f293, %f286;
	fma.rn.f32 	%f295, %f187, %f293, %f287;
	fma.rn.f32 	%f296, %f189, %f293, %f288;
	fma.rn.f32 	%f297, %f191, %f293, %f289;
	fma.rn.f32 	%f298, %f193, %f293, %f290;
	fma.rn.f32 	%f299, %f195, %f293, %f291;
	fma.rn.f32 	%f300, %f197, %f293, %f292;
	ld.shared.f32 	%f301, [%r97+1028];
	fma.rn.f32 	%f302, %f199, %f301, %f294;
	fma.rn.f32 	%f303, %f202, %f301, %f295;
	fma.rn.f32 	%f304, %f204, %f301, %f296;
	fma.rn.f32 	%f305, %f206, %f301, %f297;
	fma.rn.f32 	%f306, %f208, %f301, %f298;
	fma.rn.f32 	%f307, %f210, %f301, %f299;
	fma.rn.f32 	%f308, %f212, %f301, %f300;
	ld.shared.f32 	%f309, [%r97+1156];
	fma.rn.f32 	%f310, %f214, %f309, %f302;
	fma.rn.f32 	%f311, %f217, %f309, %f303;
	fma.rn.f32 	%f312, %f219, %f309, %f304;
	fma.rn.f32 	%f313, %f221, %f309, %f305;
	fma.rn.f32 	%f314, %f223, %f309, %f306;
	fma.rn.f32 	%f315, %f225, %f309, %f307;
	fma.rn.f32 	%f316, %f227, %f309, %f308;
	ld.shared.f32 	%f317, [%r97+1284];
	fma.rn.f32 	%f566, %f229, %f317, %f310;
	fma.rn.f32 	%f562, %f231, %f317, %f311;
	fma.rn.f32 	%f558, %f232, %f317, %f312;
	fma.rn.f32 	%f554, %f233, %f317, %f313;
	fma.rn.f32 	%f550, %f234, %f317, %f314;
	fma.rn.f32 	%f546, %f235, %f317, %f315;
	fma.rn.f32 	%f542, %f236, %f317, %f316;
	ld.shared.f32 	%f318, [%r97+8];
	fma.rn.f32 	%f319, %f79, %f318, %f565;
	fma.rn.f32 	%f320, %f82, %f318, %f561;
	fma.rn.f32 	%f321, %f84, %f318, %f557;
	fma.rn.f32 	%f322, %f86, %f318, %f553;
	fma.rn.f32 	%f323, %f88, %f318, %f549;
	fma.rn.f32 	%f324, %f90, %f318, %f545;
	fma.rn.f32 	%f325, %f92, %f318, %f541;
	ld.shared.f32 	%f326, [%r97+136];
	fma.rn.f32 	%f327, %f94, %f326, %f319;
	fma.rn.f32 	%f328, %f97, %f326, %f320;
	fma.rn.f32 	%f329, %f99, %f326, %f321;
	fma.rn.f32 	%f330, %f101, %f326, %f322;
	fma.rn.f32 	%f331, %f103, %f326, %f323;
	fma.rn.f32 	%f332, %f105, %f326, %f324;
	fma.rn.f32 	%f333, %f107, %f326, %f325;
	ld.shared.f32 	%f334, [%r97+264];
	fma.rn.f32 	%f335, %f109, %f334, %f327;
	fma.rn.f32 	%f336, %f112, %f334, %f328;
	fma.rn.f32 	%f337, %f114, %f334, %f329;
	fma.rn.f32 	%f338, %f116, %f334, %f330;
	fma.rn.f32 	%f339, %f118, %f334, %f331;
	fma.rn.f32 	%f340, %f120, %f334, %f332;
	fma.rn.f32 	%f341, %f122, %f334, %f333;
	ld.shared.f32 	%f342, [%r97+392];
	fma.rn.f32 	%f343, %f124, %f342, %f335;
	fma.rn.f32 	%f344, %f127, %f342, %f336;
	fma.rn.f32 	%f345, %f129, %f342, %f337;
	fma.rn.f32 	%f346, %f131, %f342, %f338;
	fma.rn.f32 	%f347, %f133, %f342, %f339;
	fma.rn.f32 	%f348, %f135, %f342, %f340;
	fma.rn.f32 	%f349, %f137, %f342, %f341;
	ld.shared.f32 	%f350, [%r97+520];
	fma.rn.f32 	%f351, %f139, %f350, %f343;
	fma.rn.f32 	%f352, %f142, %f350, %f344;
	fma.rn.f32 	%f353, %f144, %f350, %f345;
	fma.rn.f32 	%f354, %f146, %f350, %f346;
	fma.rn.f32 	%f355, %f148, %f350, %f347;
	fma.rn.f32 	%f356, %f150, %f350, %f348;
	fma.rn.f32 	%f357, %f152, %f350, %f349;
	ld.shared.f32 	%f358, [%r97+648];
	fma.rn.f32 	%f359, %f154, %f358, %f351;
	fma.rn.f32 	%f360, %f157, %f358, %f352;
	fma.rn.f32 	%f361, %f159, %f358, %f353;
	fma.rn.f32 	%f362, %f161, %f358, %f354;
	fma.rn.f32 	%f363, %f163, %f358, %f355;
	fma.rn.f32 	%f364, %f165, %f358, %f356;
	fma.rn.f32 	%f365, %f167, %f358, %f357;
	ld.shared.f32 	%f366, [%r97+776];
	fma.rn.f32 	%f367, %f169, %f366, %f359;
	fma.rn.f32 	%f368, %f172, %f366, %f360;
	fma.rn.f32 	%f369, %f174, %f366, %f361;
	fma.rn.f32 	%f370, %f176, %f366, %f362;
	fma.rn.f32 	%f371, %f178, %f366, %f363;
	fma.rn.f32 	%f372, %f180, %f366, %f364;
	fma.rn.f32 	%f373, %f182, %f366, %f365;
	ld.shared.f32 	%f374, [%r97+904];
	fma.rn.f32 	%f375, %f184, %f374, %f367;
	fma.rn.f32 	%f376, %f187, %f374, %f368;
	fma.rn.f32 	%f377, %f189, %f374, %f369;
	fma.rn.f32 	%f378, %f191, %f374, %f370;
	fma.rn.f32 	%f379, %f193, %f374, %f371;
	fma.rn.f32 	%f380, %f195, %f374, %f372;
	fma.rn.f32 	%f381, %f197, %f374, %f373;
	ld.shared.f32 	%f382, [%r97+1032];
	fma.rn.f32 	%f383, %f199, %f382, %f375;
	fma.rn.f32 	%f384, %f202, %f382, %f376;
	fma.rn.f32 	%f385, %f204, %f382, %f377;
	fma.rn.f32 	%f386, %f206, %f382, %f378;
	fma.rn.f32 	%f387, %f208, %f382, %f379;
	fma.rn.f32 	%f388, %f210, %f382, %f380;
	fma.rn.f32 	%f389, %f212, %f382, %f381;
	ld.shared.f32 	%f390, [%r97+1160];
	fma.rn.f32 	%f391, %f214, %f390, %f383;
	fma.rn.f32 	%f392, %f217, %f390, %f384;
	fma.rn.f32 	%f393, %f219, %f390, %f385;
	fma.rn.f32 	%f394, %f221, %f390, %f386;
	fma.rn.f32 	%f395, %f223, %f390, %f387;
	fma.rn.f32 	%f396, %f225, %f390, %f388;
	fma.rn.f32 	%f397, %f227, %f390, %f389;
	ld.shared.f32 	%f398, [%r97+1288];
	fma.rn.f32 	%f565, %f229, %f398, %f391;
	fma.rn.f32 	%f561, %f231, %f398, %f392;
	fma.rn.f32 	%f557, %f232, %f398, %f393;
	fma.rn.f32 	%f553, %f233, %f398, %f394;
	fma.rn.f32 	%f549, %f234, %f398, %f395;
	fma.rn.f32 	%f545, %f235, %f398, %f396;
	fma.rn.f32 	%f541, %f236, %f398, %f397;
	ld.shared.f32 	%f399, [%r97+12];
	fma.rn.f32 	%f400, %f79, %f399, %f564;
	fma.rn.f32 	%f401, %f82, %f399, %f560;
	fma.rn.f32 	%f402, %f84, %f399, %f556;
	fma.rn.f32 	%f403, %f86, %f399, %f552;
	fma.rn.f32 	%f404, %f88, %f399, %f548;
	fma.rn.f32 	%f405, %f90, %f399, %f544;
	fma.rn.f32 	%f406, %f92, %f399, %f540;
	ld.shared.f32 	%f407, [%r97+140];
	fma.rn.f32 	%f408, %f94, %f407, %f400;
	fma.rn.f32 	%f409, %f97, %f407, %f401;
	fma.rn.f32 	%f410, %f99, %f407, %f402;
	fma.rn.f32 	%f411, %f101, %f407, %f403;
	fma.rn.f32 	%f412, %f103, %f407, %f404;
	fma.rn.f32 	%f413, %f105, %f407, %f405;
	fma.rn.f32 	%f414, %f107, %f407, %f406;
	ld.shared.f32 	%f415, [%r97+268];
	fma.rn.f32 	%f416, %f109, %f415, %f408;
	fma.rn.f32 	%f417, %f112, %f415, %f409;
	fma.rn.f32 	%f418, %f114, %f415, %f410;
	fma.rn.f32 	%f419, %f116, %f415, %f411;
	fma.rn.f32 	%f420, %f118, %f415, %f412;
	fma.rn.f32 	%f421, %f120, %f415, %f413;
	fma.rn.f32 	%f422, %f122, %f415, %f414;
	ld.shared.f32 	%f423, [%r97+396];
	fma.rn.f32 	%f424, %f124, %f423, %f416;
	fma.rn.f32 	%f425, %f127, %f423, %f417;
	fma.rn.f32 	%f426, %f129, %f423, %f418;
	fma.rn.f32 	%f427, %f131, %f423, %f419;
	fma.rn.f32 	%f428, %f133, %f423, %f420;
	fma.rn.f32 	%f429, %f135, %f423, %f421;
	fma.rn.f32 	%f430, %f137, %f423, %f422;
	ld.shared.f32 	%f431, [%r97+524];
	fma.rn.f32 	%f432, %f139, %f431, %f424;
	fma.rn.f32 	%f433, %f142, %f431, %f425;
	fma.rn.f32 	%f434, %f144, %f431, %f426;
	fma.rn.f32 	%f435, %f146, %f431, %f427;
	fma.rn.f32 	%f436, %f148, %f431, %f428;
	fma.rn.f32 	%f437, %f150, %f431, %f429;
	fma.rn.f32 	%f438, %f152, %f431, %f430;
	ld.shared.f32 	%f439, [%r97+652];
	fma.rn.f32 	%f440, %f154, %f439, %f432;
	fma.rn.f32 	%f441, %f157, %f439, %f433;
	fma.rn.f32 	%f442, %f159, %f439, %f434;
	fma.rn.f32 	%f443, %f161, %f439, %f435;
	fma.rn.f32 	%f444, %f163, %f439, %f436;
	fma.rn.f32 	%f445, %f165, %f439, %f437;
	fma.rn.f32 	%f446, %f167, %f439, %f438;
	ld.shared.f32 	%f447, [%r97+780];
	fma.rn.f32 	%f448, %f169, %f447, %f440;
	fma.rn.f32 	%f449, %f172, %f447, %f441;
	fma.rn.f32 	%f450, %f174, %f447, %f442;
	fma.rn.f32 	%f451, %f176, %f447, %f443;
	fma.rn.f32 	%f452, %f178, %f447, %f444;
	fma.rn.f32 	%f453, %f180, %f447, %f445;
	fma.rn.f32 	%f454, %f182, %f447, %f446;
	ld.shared.f32 	%f455, [%r97+908];
	fma.rn.f32 	%f456, %f184, %f455, %f448;
	fma.rn.f32 	%f457, %f187, %f455, %f449;
	fma.rn.f32 	%f458, %f189, %f455, %f450;
	fma.rn.f32 	%f459, %f191, %f455, %f451;
	fma.rn.f32 	%f460, %f193, %f455, %f452;
	fma.rn.f32 	%f461, %f195, %f455, %f453;
	fma.rn.f32 	%f462, %f197, %f455, %f454;
	ld.shared.f32 	%f463, [%r97+1036];
	fma.rn.f32 	%f464, %f199, %f463, %f456;
	fma.rn.f32 	%f465, %f202, %f463, %f457;
	fma.rn.f32 	%f466, %f204, %f463, %f458;
	fma.rn.f32 	%f467, %f206, %f463, %f459;
	fma.rn.f32 	%f468, %f208, %f463, %f460;
	fma.rn.f32 	%f469, %f210, %f463, %f461;
	fma.rn.f32 	%f470, %f212, %f463, %f462;
	ld.shared.f32 	%f471, [%r97+1164];
	fma.rn.f32 	%f472, %f214, %f471, %f464;
	fma.rn.f32 	%f473, %f217, %f471, %f465;
	fma.rn.f32 	%f474, %f219, %f471, %f466;
	fma.rn.f32 	%f475, %f221, %f471, %f467;
	fma.rn.f32 	%f476, %f223, %f471, %f468;
	fma.rn.f32 	%f477, %f225, %f471, %f469;
	fma.rn.f32 	%f478, %f227, %f471, %f470;
	ld.shared.f32 	%f479, [%r97+1292];
	fma.rn.f32 	%f564, %f229, %f479, %f472;
	fma.rn.f32 	%f560, %f231, %f479, %f473;
	fma.rn.f32 	%f556, %f232, %f479, %f474;
	fma.rn.f32 	%f552, %f233, %f479, %f475;
	fma.rn.f32 	%f548, %f234, %f479, %f476;
	fma.rn.f32 	%f544, %f235, %f479, %f477;
	fma.rn.f32 	%f540, %f236, %f479, %f478;
	add.s32 	%r108, %r108, 1;
	add.s32 	%r107, %r107, 1408;
	add.s32 	%r106, %r106, 1408;
	add.s32 	%r105, %r105, 1408;
	add.s32 	%r104, %r104, 1408;
	add.s32 	%r103, %r103, 1408;
	add.s32 	%r102, %r102, 1408;
	add.s64 	%rd56, %rd56, 44;
	setp.ne.s32 	%p3, %r108, 64;
	@%p3 bra 	$L__BB0_1;
	ld.param.u64 	%rd55, [my_kernel_kernel0_param_3];
	ld.param.u64 	%rd54, [my_kernel_kernel0_param_2];
	cvta.to.global.u64 	%rd47, %rd55;
	cvta.to.global.u64 	%rd48, %rd54;
	mov.u32 	%r98, %ctaid.x;
	shl.b32 	%r99, %r98, 5;
	or.b32  	%r100, %r18, %r99;
	mad.lo.s32 	%r101, %r17, 896, %r100;
	mul.wide.u32 	%rd49, %r100, 4;
	add.s64 	%rd50, %rd47, %rd49;
	ld.global.nc.f32 	%f480, [%rd50];
	add.f32 	%f481, %f567, %f480;
	max.f32 	%f482, %f481, 0f00000000;
	mul.wide.u32 	%rd51, %r101, 4;
	add.s64 	%rd52, %rd48, %rd51;
	st.global.f32 	[%rd52], %f482;
	ld.global.nc.f32 	%f483, [%rd50+4];
	add.f32 	%f484, %f566, %f483;
	max.f32 	%f485, %f484, 0f00000000;
	st.global.f32 	[%rd52+4], %f485;
	ld.global.nc.f32 	%f486, [%rd50+8];
	add.f32 	%f487, %f565, %f486;
	max.f32 	%f488, %f487, 0f00000000;
	st.global.f32 	[%rd52+8], %f488;
	ld.global.nc.f32 	%f489, [%rd50+12];
	add.f32 	%f490, %f564, %f489;
	max.f32 	%f491, %f490, 0f00000000;
	st.global.f32 	[%rd52+12], %f491;
	add.f32 	%f492, %f563, %f480;
	max.f32 	%f493, %f492, 0f00000000;
	st.global.f32 	[%rd52+512], %f493;
	add.f32 	%f494, %f562, %f483;
	max.f32 	%f495, %f494, 0f00000000;
	st.global.f32 	[%rd52+516], %f495;
	add.f32 	%f496, %f561, %f486;
	max.f32 	%f497, %f496, 0f00000000;
	st.global.f32 	[%rd52+520], %f497;
	add.f32 	%f498, %f560, %f489;
	max.f32 	%f499, %f498, 0f00000000;
	st.global.f32 	[%rd52+524], %f499;
	add.f32 	%f500, %f559, %f480;
	max.f32 	%f501, %f500, 0f00000000;
	st.global.f32 	[%rd52+1024], %f501;
	add.f32 	%f502, %f558, %f483;
	max.f32 	%f503, %f502, 0f00000000;
	st.global.f32 	[%rd52+1028], %f503;
	add.f32 	%f504, %f557, %f486;
	max.f32 	%f505, %f504, 0f00000000;
	st.global.f32 	[%rd52+1032], %f505;
	add.f32 	%f506, %f556, %f489;
	max.f32 	%f507, %f506, 0f00000000;
	st.global.f32 	[%rd52+1036], %f507;
	add.f32 	%f508, %f555, %f480;
	max.f32 	%f509, %f508, 0f00000000;
	st.global.f32 	[%rd52+1536], %f509;
	add.f32 	%f510, %f554, %f483;
	max.f32 	%f511, %f510, 0f00000000;
	st.global.f32 	[%rd52+1540], %f511;
	add.f32 	%f512, %f553, %f486;
	max.f32 	%f513, %f512, 0f00000000;
	st.global.f32 	[%rd52+1544], %f513;
	add.f32 	%f514, %f552, %f489;
	max.f32 	%f515, %f514, 0f00000000;
	st.global.f32 	[%rd52+1548], %f515;
	add.f32 	%f516, %f551, %f480;
	max.f32 	%f517, %f516, 0f00000000;
	st.global.f32 	[%rd52+2048], %f517;
	add.f32 	%f518, %f550, %f483;
	max.f32 	%f519, %f518, 0f00000000;
	st.global.f32 	[%rd52+2052], %f519;
	add.f32 	%f520, %f549, %f486;
	max.f32 	%f521, %f520, 0f00000000;
	st.global.f32 	[%rd52+2056], %f521;
	add.f32 	%f522, %f548, %f489;
	max.f32 	%f523, %f522, 0f00000000;
	st.global.f32 	[%rd52+2060], %f523;
	add.f32 	%f524, %f547, %f480;
	max.f32 	%f525, %f524, 0f00000000;
	st.global.f32 	[%rd52+2560], %f525;
	add.f32 	%f526, %f546, %f483;
	max.f32 	%f527, %f526, 0f00000000;
	st.global.f32 	[%rd52+2564], %f527;
	add.f32 	%f528, %f545, %f486;
	max.f32 	%f529, %f528, 0f00000000;
	st.global.f32 	[%rd52+2568], %f529;
	add.f32 	%f530, %f544, %f489;
	max.f32 	%f531, %f530, 0f00000000;
	st.global.f32 	[%rd52+2572], %f531;
	add.f32 	%f532, %f543, %f480;
	max.f32 	%f533, %f532, 0f00000000;
	st.global.f32 	[%rd52+3072], %f533;
	add.f32 	%f534, %f542, %f483;
	max.f32 	%f535, %f534, 0f00000000;
	st.global.f32 	[%rd52+3076], %f535;
	add.f32 	%f536, %f541, %f486;
	max.f32 	%f537, %f536, 0f00000000;
	st.global.f32 	[%rd52+3080], %f537;
	add.f32 	%f538, %f540, %f489;
	max.f32 	%f539, %f538, 0f00000000;
	st.global.f32 	[%rd52+3084], %f539;
	ret;

}


// ===== COMPILED SASS (sm_100) =====

	.target	sm_100

	.elftype	@"ET_EXEC"


//--------------------- .note.nv.tkinfo           --------------------------
	.section	.note.nv.tkinfo,"",@"SHT_NOTE"
	.sectionflags	@"SHF_NOTE_NV_TKINFO"
	.tkinfo
        /*0018*/ 	.word	0x00000002
        /*0030*/ 	.string	""
        /*0030*/ 	.string	"ptxas"
        /*0030*/ 	.string	"Cuda compilation tools, release 13.0, V13.0.88"
        /*0030*/ 	.string	"Build cuda_13.0.r13.0/compiler.36424714_0"
        /*0030*/ 	.string	"-arch sm_100 -m 64 "



//--------------------- .note.nv.cuinfo           --------------------------
	.section	.note.nv.cuinfo,"",@"SHT_NOTE"
	.sectionflags	@"SHF_NOTE_NV_CUINFO"
        /*0018*/ 	.short	0x0002
        /*001a*/ 	.short	0x0064
        /*001c*/ 	.short	0x0082
	.zero		2


//--------------------- .nv.info                  --------------------------
	.section	.nv.info,"",@"SHT_CUDA_INFO"
	.align	4


	//----- nvinfo : EIATTR_REGCOUNT
	.align		4
        /*0000*/ 	.byte	0x04, 0x2f
        /*0002*/ 	.short	(.L_1 - .L_0)
	.align		4
.L_0:
        /*0004*/ 	.word	index@(my_kernel_kernel0)
        /*0008*/ 	.word	0x00000048


	//----- nvinfo : EIATTR_FRAME_SIZE
	.align		4
.L_1:
        /*000c*/ 	.byte	0x04, 0x11
        /*000e*/ 	.short	(.L_3 - .L_2)
	.align		4
.L_2:
        /*0010*/ 	.word	index@(my_kernel_kernel0)
        /*0014*/ 	.word	0x00000000


	//----- nvinfo : EIATTR_MIN_STACK_SIZE
	.align		4
.L_3:
        /*0018*/ 	.byte	0x04, 0x12
        /*001a*/ 	.short	(.L_5 - .L_4)
	.align		4
.L_4:
        /*001c*/ 	.word	index@(my_kernel_kernel0)
        /*0020*/ 	.word	0x00000000
.L_5:


//--------------------- .nv.compat                --------------------------
	.section	.nv.compat,"",@"SHT_CUDA_COMPAT_INFO"
	.align	4
        /*0000*/ 	.byte	0x02, 0x09, 0x00, 0x00, 0x02, 0x02, 0x01, 0x00, 0x02, 0x05, 0x05, 0x00, 0x03, 0x07, 0x01, 0x01
        /*0010*/ 	.byte	0x02, 0x03, 0x00, 0x00, 0x02, 0x06, 0x01, 0x00, 0x04, 0x0b, 0x08, 0x00, 0x09, 0x00, 0x00, 0x00
        /*0020*/ 	.byte	0x00, 0x00, 0x00, 0x00


//--------------------- .nv.info.my_kernel_kernel0 --------------------------
	.section	.nv.info.my_kernel_kernel0,"",@"SHT_CUDA_INFO"
	.sectionflags	@""
	.align	4


	//----- nvinfo : EIATTR_CUDA_API_VERSION
	.align		4
        /*0000*/ 	.byte	0x04, 0x37
        /*0002*/ 	.short	(.L_7 - .L_6)
.L_6:
        /*0004*/ 	.word	0x00000082


	//----- nvinfo : EIATTR_KPARAM_INFO
	.align		4
.L_7:
        /*0008*/ 	.byte	0x04, 0x17
        /*000a*/ 	.short	(.L_9 - .L_8)
.L_8:
        /*000c*/ 	.word	0x00000000
        /*0010*/ 	.short	0x0003
        /*0012*/ 	.short	0x0018
        /*0014*/ 	.byte	0x00, 0xf5, 0x21, 0x00


	//----- nvinfo : EIATTR_KPARAM_INFO
	.align		4
.L_9:
        /*0018*/ 	.byte	0x04, 0x17
        /*001a*/ 	.short	(.L_11 - .L_10)
.L_10:
        /*001c*/ 	.word	0x00000000
        /*0020*/ 	.short	0x0002
        /*0022*/ 	.short	0x0010
        /*0024*/ 	.byte	0x00, 0xf5, 0x21, 0x00


	//----- nvinfo : EIATTR_KPARAM_INFO
	.align		4
.L_11:
        /*0028*/ 	.byte	0x04, 0x17
        /*002a*/ 	.short	(.L_13 - .L_12)
.L_12:
        /*002c*/ 	.word	0x00000000
        /*0030*/ 	.short	0x0001
        /*0032*/ 	.short	0x0008
        /*0034*/ 	.byte	0x00, 0xf5, 0x21, 0x00


	//----- nvinfo : EIATTR_KPARAM_INFO
	.align		4
.L_13:
        /*0038*/ 	.byte	0x04, 0x17
        /*003a*/ 	.short	(.L_15 - .L_14)
.L_14:
        /*003c*/ 	.word	0x00000000
        /*0040*/ 	.short	0x0000
        /*0042*/ 	.short	0x0000
        /*0044*/ 	.byte	0x00, 0xf5, 0x21, 0x00


	//----- nvinfo : EIATTR_SPARSE_MMA_MASK
	.align		4
.L_15:
        /*0048*/ 	.byte	0x03, 0x50
        /*004a*/ 	.short	0x0000


	//----- nvinfo : EIATTR_MAXREG_COUNT
	.align		4
        /*004c*/ 	.byte	0x03, 0x1b
        /*004e*/ 	.short	0x00ff


	//----- nvinfo : EIATTR_NUM_BARRIERS
	.align		4
        /*0050*/ 	.byte	0x02, 0x4c
        /*0052*/ 	.byte	0x01
	.zero		1


	//----- nvinfo : EIATTR_MERCURY_ISA_VERSION
	.align		4
        /*0054*/ 	.byte	0x03, 0x5f
        /*0056*/ 	.short	0x0101


	//----- nvinfo : EIATTR_VRC_CTA_INIT_COUNT
	.align		4
        /*0058*/ 	.byte	0x02, 0x4a
	.zero		1
	.zero		1


	//----- nvinfo : EIATTR_EXIT_INSTR_OFFSETS
	.align		4
        /*005c*/ 	.byte	0x04, 0x1c
        /*005e*/ 	.short	(.L_17 - .L_16)


	//   ....[0]....
.L_16:
        /*0060*/ 	.word	0x000033d0


	//----- nvinfo : EIATTR_CBANK_PARAM_SIZE
	.align		4
.L_17:
        /*0064*/ 	.byte	0x03, 0x19
        /*0066*/ 	.short	0x0020


	//----- nvinfo : EIATTR_PARAM_CBANK
	.align		4
        /*0068*/ 	.byte	0x04, 0x0a
        /*006a*/ 	.short	(.L_19 - .L_18)
	.align		4
.L_18:
        /*006c*/ 	.word	index@(.nv.constant0.my_kernel_kernel0)
        /*0070*/ 	.short	0x0380
        /*0072*/ 	.short	0x0020


	//----- nvinfo : EIATTR_SW_WAR
	.align		4
.L_19:
        /*0074*/ 	.byte	0x04, 0x36
        /*0076*/ 	.short	(.L_21 - .L_20)
.L_20:
        /*0078*/ 	.word	0x00000008
.L_21:


//--------------------- .nv.callgraph             --------------------------
	.section	.nv.callgraph,"",@"SHT_CUDA_CALLGRAPH"
	.align	4
	.sectionentsize	8
	.align		4
        /*0000*/ 	.word	0x00000000
	.align		4
        /*0004*/ 	.word	0xffffffff
	.align		4
        /*0008*/ 	.word	0x00000000
	.align		4
        /*000c*/ 	.word	0xfffffffe
	.align		4
        /*0010*/ 	.word	0x00000000
	.align		4
        /*0014*/ 	.word	0xfffffffd
	.align		4
        /*0018*/ 	.word	0x00000000
	.align		4
        /*001c*/ 	.word	0xfffffffc


//--------------------- .text.my_kernel_kernel0   --------------------------
	.section	.text.my_kernel_kernel0,"ax",@progbits
	.align	128
        .global         my_kernel_kernel0
        .type           my_kernel_kernel0,@function
        .size           my_kernel_kernel0,(.L_x_2 - my_kernel_kernel0)
        .other          my_kernel_kernel0,@"STO_CUDA_ENTRY STV_DEFAULT"
my_kernel_kernel0:
.text.my_kernel_kernel0:
[----:B------:R-:W-:Y:S01]  /*0000*/  LDC R1, c[0x0][0x37c] ;  /* 0x0000df00ff017b82 */ /* 0x000fe20000000800 */
[----:B------:R-:W0:Y:S07]  /*0010*/  S2R R0, SR_TID.X ;  /* 0x0000000000007919 */ /* 0x000e2e0000002100 */
[----:B------:R-:W1:Y:S01]  /*0020*/  S2UR UR5, SR_CgaCtaId ;  /* 0x00000000000579c3 */ /* 0x000e620000008800 */
[----:B------:R-:W2:Y:S01]  /*0030*/  LDCU UR7, c[0x0][0x380] ;  /* 0x00007000ff0777ac */ /* 0x000ea20008000800 */
[----:B------:R-:W-:Y:S01]  /*0040*/  HFMA2 R58, -RZ, RZ, 0, 0 ;  /* 0x00000000ff3a7431 */ /* 0x000fe200000001ff */
[----:B------:R-:W3:Y:S01]  /*0050*/  S2R R23, SR_CTAID.X ;  /* 0x0000000000177919 */ /* 0x000ee20000002500 */
[----:B------:R-:W-:Y:S01]  /*0060*/  HFMA2 R51, -RZ, RZ, 0, 0 ;  /* 0x00000000ff337431 */ /* 0x000fe200000001ff */
[----:B------:R-:W-:Y:S01]  /*0070*/  UMOV UR4, 0x400 ;  /* 0x0000040000047882 */ /* 0x000fe20000000000 */
[----:B------:R-:W-:-:S02]  /*0080*/  CS2R R48, SRZ ;  /* 0x0000000000307805 */ /* 0x000fc4000001ff00 */
[----:B------:R-:W-:Y:S01]  /*0090*/  CS2R R56, SRZ ;  /* 0x0000000000387805 */ /* 0x000fe2000001ff00 */
[----:B------:R-:W4:Y:S01]  /*00a0*/  LDC R35, c[0x0][0x384] ;  /* 0x0000e100ff237b82 */ /* 0x000f220000000800 */
[----:B------:R-:W-:Y:S02]  /*00b0*/  CS2R R54, SRZ ;  /* 0x0000000000367805 */ /* 0x000fe4000001ff00 */
[----:B------:R-:W-:Y:S02]  /*00c0*/  CS2R R52, SRZ ;  /* 0x0000000000347805 */ /* 0x000fe4000001ff00 */
[----:B------:R-:W-:Y:S02]  /*00d0*/  CS2R R46, SRZ ;  /* 0x00000000002e7805 */ /* 0x000fe4000001ff00 */
[----:B------:R-:W-:Y:S02]  /*00e0*/  CS2R R44, SRZ ;  /* 0x00000000002c7805 */ /* 0x000fe4000001ff00 */
[----:B------:R-:W-:-:S02]  /*00f0*/  CS2R R42, SRZ ;  /* 0x00000000002a7805 */ /* 0x000fc4000001ff00 */
[----:B------:R-:W-:Y:S02]  /*0100*/  CS2R R40, SRZ ;  /* 0x0000000000287805 */ /* 0x000fe4000001ff00 */
[----:B------:R-:W-:Y:S02]  /*0110*/  CS2R R38, SRZ ;  /* 0x0000000000267805 */ /* 0x000fe4000001ff00 */
[----:B------:R-:W-:Y:S02]  /*0120*/  CS2R R36, SRZ ;  /* 0x0000000000247805 */ /* 0x000fe4000001ff00 */
[----:B------:R-:W-:Y:S01]  /*0130*/  CS2R R32, SRZ ;  /* 0x0000000000207805 */ /* 0x000fe2000001ff00 */
[----:B------:R-:W4:Y:S01]  /*0140*/  LDCU.64 UR8, c[0x0][0x358] ;  /* 0x00006b00ff0877ac */ /* 0x000f220008000a00 */
[----:B--2---:R-:W-:Y:S01]  /*0150*/  MOV R34, UR7 ;  /* 0x0000000700227c02 */ /* 0x004fe20008000f00 */
[----:B-1----:R-:W-:Y:S02]  /*0160*/  ULEA UR6, UR5, UR4, 0x18 ;  /* 0x0000000405067291 */ /* 0x002fe4000f8ec0ff */
[----:B------:R-:W-:-:S04]  /*0170*/  UIADD3 UR4, UPT, UPT, UR4, 0x86c, URZ ;  /* 0x0000086c04047890 */ /* 0x000fc8000fffe0ff */
[----:B------:R-:W-:Y:S01]  /*0180*/  ULEA UR5, UR5, UR4, 0x18 ;  /* 0x0000000405057291 */ /* 0x000fe2000f8ec0ff */
[C---:B0-----:R-:W-:Y:S02]  /*0190*/  PRMT R12, R0.reuse, 0x9910, RZ ;  /* 0x00009910000c7816 */ /* 0x041fe400000000ff */
[----:B------:R-:W-:Y:S01]  /*01a0*/  SHF.L.U32 R2, R0, 0x2, RZ ;  /* 0x0000000200027819 */ /* 0x000fe200000006ff */
[----:B------:R-:W-:Y:S01]  /*01b0*/  UMOV UR4, URZ ;  /* 0x000000ff00047c82 */ /* 0x000fe20008000000 */
[----:B------:R-:W-:Y:S02]  /*01c0*/  LEA R12, R12, -R12, 0x3 ;  /* 0x8000000c0c0c7211 */ /* 0x000fe400078e18ff */
[----:B---3--:R-:W-:Y:S02]  /*01d0*/  SHF.L.U32 R23, R23, 0x5, RZ ;  /* 0x0000000517177819 */ /* 0x008fe400000006ff */
[----:B------:R-:W-:Y:S02]  /*01e0*/  IADD3 R9, PT, PT, R12, 0x3, RZ ;  /* 0x000000030c097810 */ /* 0x000fe40007ffe0ff */
[----:B------:R-:W-:-:S02]  /*01f0*/  LOP3.LUT R6, R0, 0x1f, RZ, 0xc0, !PT ;  /* 0x0000001f00067812 */ /* 0x000fc400078ec0ff */
[----:B------:R-:W-:Y:S02]  /*0200*/  LOP3.LUT R3, R9, 0xffff, RZ, 0xc0, !PT ;  /* 0x0000ffff09037812 */ /* 0x000fe400078ec0ff */
[C---:B------:R-:W-:Y:S02]  /*0210*/  IADD3 R5, PT, PT, R2.reuse, 0x1c0, RZ ;  /* 0x000001c002057810 */ /* 0x040fe40007ffe0ff */
[----:B------:R-:W-:Y:S01]  /*0220*/  LOP3.LUT R4, R2, 0xf80, RZ, 0xc0, !PT ;  /* 0x00000f8002047812 */ /* 0x000fe200078ec0ff */
[----:B------:R-:W-:Y:S01]  /*0230*/  IMAD R8, R3, 0x1746, RZ ;  /* 0x0000174603087824 */ /* 0x000fe200078e02ff */
[C---:B------:R-:W-:Y:S02]  /*0240*/  LOP3.LUT R3, R23.reuse, 0x1f, R0, 0xf8, !PT ;  /* 0x0000001f17037812 */ /* 0x040fe400078ef800 */
[----:B------:R-:W-:Y:S02]  /*0250*/  LOP3.LUT R6, R23, 0x10, R6, 0xf6, !PT ;  /* 0x0000001017067812 */ /* 0x000fe400078ef606 */
[----:B------:R-:W-:-:S02]  /*0260*/  SHF.R.U32.HI R8, RZ, 0x10, R8 ;  /* 0x00000010ff087819 */ /* 0x000fc40000011608 */
[----:B------:R-:W-:Y:S02]  /*0270*/  LOP3.LUT R5, R5, 0x1f80, RZ, 0xc0, !PT ;  /* 0x00001f8005057812 */ /* 0x000fe400078ec0ff */
[C---:B------:R-:W-:Y:S01]  /*0280*/  PRMT R11, R8.reuse, 0x9910, RZ ;  /* 0x00009910080b7816 */ /* 0x040fe200000000ff */
[----:B------:R-:W-:Y:S01]  /*0290*/  IMAD R8, R8, 0x2c0, RZ ;  /* 0x000002c008087824 */ /* 0x000fe200078e02ff */
[----:B------:R-:W-:Y:S02]  /*02a0*/  IADD3 R4, PT, PT, R4, R3, RZ ;  /* 0x0000000304047210 */ /* 0x000fe40007ffe0ff */
[----:B------:R-:W-:Y:S02]  /*02b0*/  IADD3 R6, PT, PT, R5, R6, RZ ;  /* 0x0000000605067210 */ /* 0x000fe40007ffe0ff */
[C---:B------:R-:W-:Y:S02]  /*02c0*/  IADD3 R3, PT, PT, R2.reuse, 0xe0, RZ ;  /* 0x000000e002037810 */ /* 0x040fe40007ffe0ff */
[----:B------:R-:W-:-:S02]  /*02d0*/  IADD3 R5, PT, PT, R2, 0x2a0, RZ ;  /* 0x000002a002057810 */ /* 0x000fc40007ffe0ff */
[----:B------:R-:W-:Y:S01]  /*02e0*/  IADD3 R7, PT, PT, R2, 0x460, RZ ;  /* 0x0000046002077810 */ /* 0x000fe20007ffe0ff */
[----:B------:R-:W-:Y:S01]  /*02f0*/  IMAD R2, R11, 0xb, RZ ;  /* 0x0000000b0b027824 */ /* 0x000fe200078e02ff */
[----:B------:R-:W-:Y:S02]  /*0300*/  IADD3 R10, PT, PT, R0, 0x18, RZ ;  /* 0x00000018000a7810 */ /* 0x000fe40007ffe0ff */
[----:B------:R-:W-:Y:S02]  /*0310*/  IADD3 R13, PT, PT, R12, 0x4, RZ ;  /* 0x000000040c0d7810 */ /* 0x000fe40007ffe0ff */
[----:B------:R-:W-:Y:S02]  /*0320*/  IADD3 R2, PT, PT, RZ, -R2, RZ ;  /* 0x80000002ff027210 */ /* 0x000fe40007ffe0ff */
[----:B------:R-:W-:Y:S02]  /*0330*/  LOP3.LUT R10, R23, 0x1f, R10, 0xf8, !PT ;  /* 0x0000001f170a7812 */ /* 0x000fe400078ef80a */
[----:B------:R-:W-:-:S02]  /*0340*/  LOP3.LUT R7, R7, 0x1f80, RZ, 0xc0, !PT ;  /* 0x00001f8007077812 */ /* 0x000fc400078ec0ff */
[----:B------:R-:W-:Y:S02]  /*0350*/  IADD3 R20, PT, PT, R12, 0x5, RZ ;  /* 0x000000050c147810 */ /* 0x000fe40007ffe0ff */
[----:B------:R-:W-:Y:S02]  /*0360*/  IADD3 R14, PT, PT, R0, 0x8, RZ ;  /* 0x00000008000e7810 */ /* 0x000fe40007ffe0ff */
[----:B------:R-:W-:Y:S02]  /*0370*/  LOP3.LUT R11, R13, 0xffff, RZ, 0xc0, !PT ;  /* 0x0000ffff0d0b7812 */ /* 0x000fe400078ec0ff */
[----:B------:R-:W-:Y:S02]  /*0380*/  PRMT R2, R2, 0x7710, RZ ;  /* 0x0000771002027816 */ /* 0x000fe400000000ff */
[----:B------:R-:W-:Y:S01]  /*0390*/  IADD3 R21, PT, PT, R10, R7, RZ ;  /* 0x000000070a157210 */ /* 0x000fe20007ffe0ff */
[----:B------:R-:W-:Y:S01]  /*03a0*/  IMAD R11, R11, 0x1746, RZ ;  /* 0x000017460b0b7824 */ /* 0x000fe200078e02ff */
[----:B------:R-:W-:-:S02]  /*03b0*/  LOP3.LUT R3, R3, 0x1f80, RZ, 0xc0, !PT ;  /* 0x00001f8003037812 */ /* 0x000fc400078ec0ff */
[----:B------:R-:W-:Y:S02]  /*03c0*/  LOP3.LUT R7, R20, 0xffff, RZ, 0xc0, !PT ;  /* 0x0000ffff14077812 */ /* 0x000fe400078ec0ff */
[----:B------:R-:W-:Y:S02]  /*03d0*/  LOP3.LUT R14, R23, 0x1f, R14, 0xf8, !PT ;  /* 0x0000001f170e7812 */ /* 0x000fe400078ef80e */
[----:B------:R-:W-:Y:S02]  /*03e0*/  LOP3.LUT R5, R5, 0x1f80, RZ, 0xc0, !PT ;  /* 0x00001f8005057812 */ /* 0x000fe400078ec0ff */
[----:B------:R-:W-:Y:S02]  /*03f0*/  IADD3 R9, PT, PT, R9, R2, RZ ;  /* 0x0000000209097210 */ /* 0x000fe40007ffe0ff */
[C---:B------:R-:W-:Y:S02]  /*0400*/  IADD3 R15, PT, PT, R12.reuse, 0x1, RZ ;  /* 0x000000010c0f7810 */ /* 0x040fe40007ffe0ff */
[----:B------:R-:W-:-:S02]  /*0410*/  LOP3.LUT R2, R12, 0xffff, RZ, 0xc0, !PT ;  /* 0x0000ffff0c027812 */ /* 0x000fc400078ec0ff */
[----:B------:R-:W-:Y:S01]  /*0420*/  IADD3 R3, PT, PT, R3, R10, RZ ;  /* 0x0000000a03037210 */ /* 0x000fe20007ffe0ff */
[----:B------:R-:W-:Y:S01]  /*0430*/  IMAD R10, R7, 0x1746, RZ ;  /* 0x00001746070a7824 */ /* 0x000fe200078e02ff */
[----:B------:R-:W-:Y:S01]  /*0440*/  IADD3 R5, PT, PT, R5, R14, RZ ;  /* 0x0000000e05057210 */ /* 0x000fe20007ffe0ff */
[----:B------:R-:W-:Y:S01]  /*0450*/  IMAD R2, R2, 0x1746, RZ ;  /* 0x0000174602027824 */ /* 0x000fe200078e02ff */
[----:B------:R-:W-:Y:S02]  /*0460*/  IADD3 R17, PT, PT, R12, 0x2, RZ ;  /* 0x000000020c117810 */ /* 0x000fe40007ffe0ff */
[----:B------:R-:W-:Y:S02]  /*0470*/  LOP3.LUT R14, R15, 0xffff, RZ, 0xc0, !PT ;  /* 0x0000ffff0f0e7812 */ /* 0x000fe400078ec0ff */
[----:B------:R-:W-:Y:S02]  /*0480*/  SHF.R.U32.HI R11, RZ, 0x10, R11 ;  /* 0x00000010ff0b7819 */ /* 0x000fe4000001160b */
[----:B------:R-:W-:Y:S01]  /*0490*/  LOP3.LUT R18, R17, 0xffff, RZ, 0xc0, !PT ;  /* 0x0000ffff11127812 */ /* 0x000fe200078ec0ff */
[----:B------:R-:W-:Y:S01]  /*04a0*/  IMAD R16, R14, 0x1746, RZ ;  /* 0x000017460e107824 */ /* 0x000fe200078e02ff */
[----:B------:R-:W-:-:S02]  /*04b0*/  SHF.R.U32.HI R10, RZ, 0x10, R10 ;  /* 0x00000010ff0a7819 */ /* 0x000fc4000001160a */
[----:B------:R-:W-:Y:S02]  /*04c0*/  PRMT R19, R11, 0x9910, RZ ;  /* 0x000099100b137816 */ /* 0x000fe400000000ff */
[----:B------:R-:W-:Y:S01]  /*04d0*/  SHF.R.U32.HI R7, RZ, 0x10, R2 ;  /* 0x00000010ff077819 */ /* 0x000fe20000011602 */
[----:B------:R-:W-:Y:S01]  /*04e0*/  IMAD R2, R18, 0x1746, RZ ;  /* 0x0000174612027824 */ /* 0x000fe200078e02ff */
[----:B------:R-:W-:Y:S01]  /*04f0*/  PRMT R22, R10, 0x9910, RZ ;  /* 0x000099100a167816 */ /* 0x000fe200000000ff */
[----:B------:R-:W-:Y:S01]  /*0500*/  IMAD R14, R19, 0xb, RZ ;  /* 0x0000000b130e7824 */ /* 0x000fe200078e02ff */
[----:B------:R-:W-:Y:S02]  /*0510*/  SHF.R.U32.HI R16, RZ, 0x10, R16 ;  /* 0x00000010ff107819 */ /* 0x000fe40000011610 */
[C---:B------:R-:W-:Y:S01]  /*0520*/  PRMT R18, R7.reuse, 0x9910, RZ ;  /* 0x0000991007127816 */ /* 0x040fe200000000ff */
[----:B------:R-:W-:Y:S01]  /*0530*/  IMAD R7, R7, 0x2c0, RZ ;  /* 0x000002c007077824 */ /* 0x000fe200078e02ff */
[----:B------:R-:W-:-:S02]  /*0540*/  MOV R19, R22 ;  /* 0x0000001600137202 */ /* 0x000fc40000000f00 */
[----:B------:R-:W-:Y:S02]  /*0550*/  SHF.R.U32.HI R2, RZ, 0x10, R2 ;  /* 0x00000010ff027819 */ /* 0x000fe40000011602 */
[C---:B------:R-:W-:Y:S01]  /*0560*/  PRMT R22, R16.reuse, 0x9910, RZ ;  /* 0x0000991010167816 */ /* 0x040fe200000000ff */
[----:B------:R-:W-:Y:S01]  /*0570*/  IMAD R16, R16, 0x2c0, RZ ;  /* 0x000002c010107824 */ /* 0x000fe200078e02ff */
[----:B------:R-:W-:Y:S01]  /*0580*/  IADD3 R24, PT, PT, RZ, -R14, RZ ;  /* 0x8000000eff187210 */ /* 0x000fe20007ffe0ff */
[----:B------:R-:W-:Y:S01]  /*0590*/  IMAD R14, R18, 0xb, RZ ;  /* 0x0000000b120e7824 */ /* 0x000fe200078e02ff */
[C---:B------:R-:W-:Y:S01]  /*05a0*/  PRMT R25, R2.reuse, 0x9910, RZ ;  /* 0x0000991002197816 */ /* 0x040fe200000000ff */
[----:B------:R-:W-:Y:S01]  /*05b0*/  IMAD R18, R19, 0xb, RZ ;  /* 0x0000000b13127824 */ /* 0x000fe200078e02ff */
[----:B------:R-:W-:Y:S01]  /*05c0*/  MOV R19, R22 ;  /* 0x0000001600137202 */ /* 0x000fe20000000f00 */
[----:B------:R-:W-:Y:S01]  /*05d0*/  IMAD R2, R2, 0x2c0, RZ ;  /* 0x000002c002027824 */ /* 0x000fe200078e02ff */
[----:B------:R-:W-:-:S02]  /*05e0*/  MOV R22, R25 ;  /* 0x0000001900167202 */ /* 0x000fc40000000f00 */
[----:B------:R-:W-:Y:S01]  /*05f0*/  IADD3 R25, PT, PT, RZ, -R14, RZ ;  /* 0x8000000eff197210 */ /* 0x000fe20007ffe0ff */
[----:B------:R-:W-:Y:S01]  /*0600*/  IMAD R14, R19, 0xb, RZ ;  /* 0x0000000b130e7824 */ /* 0x000fe200078e02ff */
[----:B------:R-:W-:Y:S01]  /*0610*/  IADD3 R18, PT, PT, RZ, -R18, RZ ;  /* 0x80000012ff127210 */ /* 0x000fe20007ffe0ff */
[----:B------:R-:W-:Y:S01]  /*0620*/  IMAD R19, R22, 0xb, RZ ;  /* 0x0000000b16137824 */ /* 0x000fe200078e02ff */
[----:B------:R-:W-:Y:S02]  /*0630*/  PRMT R25, R25, 0x7710, RZ ;  /* 0x0000771019197816 */ /* 0x000fe400000000ff */
[----:B------:R-:W-:Y:S02]  /*0640*/  PRMT R27, R18, 0x7710, RZ ;  /* 0x00007710121b7816 */ /* 0x000fe400000000ff */
[----:B------:R-:W-:Y:S02]  /*0650*/  IADD3 R22, PT, PT, RZ, -R14, RZ ;  /* 0x8000000eff167210 */ /* 0x000fe40007ffe0ff */
[----:B------:R-:W-:-:S02]  /*0660*/  IADD3 R18, PT, PT, R12, R25, RZ ;  /* 0x000000190c127210 */ /* 0x000fc40007ffe0ff */
[----:B------:R-:W-:Y:S02]  /*0670*/  IADD3 R14, PT, PT, R20, R27, RZ ;  /* 0x0000001b140e7210 */ /* 0x000fe40007ffe0ff */
[----:B------:R-:W-:Y:S02]  /*0680*/  PRMT R22, R22, 0x7710, RZ ;  /* 0x0000771016167816 */ /* 0x000fe400000000ff */
[----:B------:R-:W-:Y:S02]  /*0690*/  PRMT R24, R24, 0x7710, RZ ;  /* 0x0000771018187816 */ /* 0x000fe400000000ff */
[----:B------:R-:W-:Y:S02]  /*06a0*/  IADD3 R20, PT, PT, R12, 0x7, RZ ;  /* 0x000000070c147810 */ /* 0x000fe40007ffe0ff */
[----:B------:R-:W-:Y:S02]  /*06b0*/  IADD3 R19, PT, PT, RZ, -R19, RZ ;  /* 0x80000013ff137210 */ /* 0x000fe40007ffe0ff */
[----:B------:R-:W-:-:S02]  /*06c0*/  LOP3.LUT R7, R7, 0xffff, R18, 0xf8, !PT ;  /* 0x0000ffff07077812 */ /* 0x000fc400078ef812 */
[----:B------:R-:W-:Y:S02]  /*06d0*/  IADD3 R18, PT, PT, R15, R22, RZ ;  /* 0x000000160f127210 */ /* 0x000fe40007ffe0ff */
[----:B------:R-:W-:Y:S02]  /*06e0*/  IADD3 R13, PT, PT, R13, R24, RZ ;  /* 0x000000180d0d7210 */ /* 0x000fe40007ffe0ff */
[----:B------:R-:W-:Y:S02]  /*06f0*/  LOP3.LUT R15, R20, 0xffff, RZ, 0xc0, !PT ;  /* 0x0000ffff140f7812 */ /* 0x000fe400078ec0ff */
[----:B------:R-:W-:Y:S02]  /*0700*/  PRMT R24, R19, 0x7710, RZ ;  /* 0x0000771013187816 */ /* 0x000fe400000000ff */
[C---:B------:R-:W-:Y:S01]  /*0710*/  IADD3 R25, PT, PT, R12.reuse, 0x8, RZ ;  /* 0x000000080c197810 */ /* 0x040fe20007ffe0ff */
[----:B------:R-:W-:Y:S01]  /*0720*/  IMAD R15, R15, 0x1746, RZ ;  /* 0x000017460f0f7824 */ /* 0x000fe200078e02ff */
[----:B------:R-:W-:-:S02]  /*0730*/  IADD3 R26, PT, PT, R12, 0x9, RZ ;  /* 0x000000090c1a7810 */ /* 0x000fc40007ffe0ff */
[----:B------:R-:W-:Y:S02]  /*0740*/  IADD3 R28, PT, PT, R12, 0xa, RZ ;  /* 0x0000000a0c1c7810 */ /* 0x000fe40007ffe0ff */
[----:B------:R-:W-:Y:S02]  /*0750*/  IADD3 R17, PT, PT, R17, R24, RZ ;  /* 0x0000001811117210 */ /* 0x000fe40007ffe0ff */
[----:B------:R-:W-:Y:S02]  /*0760*/  LOP3.LUT R22, R25, 0xffff, RZ, 0xc0, !PT ;  /* 0x0000ffff19167812 */ /* 0x000fe400078ec0ff */
[----:B------:R-:W-:Y:S02]  /*0770*/  LOP3.LUT R24, R26, 0xffff, RZ, 0xc0, !PT ;  /* 0x0000ffff1a187812 */ /* 0x000fe400078ec0ff */
[----:B------:R-:W-:Y:S01]  /*0780*/  LOP3.LUT R27, R28, 0xffff, RZ, 0xc0, !PT ;  /* 0x0000ffff1c1b7812 */ /* 0x000fe200078ec0ff */
[----:B------:R-:W-:Y:S01]  /*0790*/  IMAD R22, R22, 0x1746, RZ ;  /* 0x0000174616167824 */ /* 0x000fe200078e02ff */
[----:B------:R-:W-:Y:S01]  /*07a0*/  SHF.R.U32.HI R15, RZ, 0x10, R15 ;  /* 0x00000010ff0f7819 */ /* 0x000fe2000001160f */
[----:B------:R-:W-:Y:S01]  /*07b0*/  IMAD R24, R24, 0x1746, RZ ;  /* 0x0000174618187824 */ /* 0x000fe200078e02ff */
[----:B------:R-:W-:Y:S01]  /*07c0*/  IADD3 R19, PT, PT, R12, 0x6, RZ ;  /* 0x000000060c137810 */ /* 0x000fe20007ffe0ff */
[----:B------:R-:W-:Y:S01]  /*07d0*/  IMAD R29, R27, 0x1746, RZ ;  /* 0x000017461b1d7824 */ /* 0x000fe200078e02ff */
[----:B------:R-:W-:-:S02]  /*07e0*/  PRMT R30, R15, 0x9910, RZ ;  /* 0x000099100f1e7816 */ /* 0x000fc400000000ff */
[----:B------:R-:W-:Y:S02]  /*07f0*/  LOP3.LUT R27, R19, 0xffff, RZ, 0xc0, !PT ;  /* 0x0000ffff131b7812 */ /* 0x000fe400078ec0ff */
[----:B------:R-:W-:Y:S02]  /*0800*/  SHF.R.U32.HI R15, RZ, 0x10, R22 ;  /* 0x00000010ff0f7819 */ /* 0x000fe40000011616 */
[----:B------:R-:W-:Y:S01]  /*0810*/  SHF.R.U32.HI R22, RZ, 0x10, R24 ;  /* 0x00000010ff167819 */ /* 0x000fe20000011618 */
[----:B------:R-:W-:Y:S01]  /*0820*/  IMAD R27, R27, 0x1746, RZ ;  /* 0x000017461b1b7824 */ /* 0x000fe200078e02ff */
[----:B------:R-:W-:Y:S02]  /*0830*/  SHF.R.U32.HI R24, RZ, 0x10, R29 ;  /* 0x00000010ff187819 */ /* 0x000fe4000001161d */
[----:B------:R-:W-:Y:S02]  /*0840*/  MOV R29, R30 ;  /* 0x0000001e001d7202 */ /* 0x000fe40000000f00 */
[----:B------:R-:W-:-:S02]  /*0850*/  PRMT R15, R15, 0x9910, RZ ;  /* 0x000099100f0f7816 */ /* 0x000fc400000000ff */
[----:B------:R-:W-:Y:S01]  /*0860*/  PRMT R30, R22, 0x9910, RZ ;  /* 0x00009910161e7816 */ /* 0x000fe200000000ff */
[----:B------:R-:W-:Y:S01]  /*0870*/  IMAD R22, R29, 0xb, RZ ;  /* 0x0000000b1d167824 */ /* 0x000fe200078e02ff */
[----:B------:R-:W-:Y:S02]  /*0880*/  PRMT R31, R24, 0x9910, RZ ;  /* 0x00009910181f7816 */ /* 0x000fe400000000ff */
[----:B------:R-:W-:Y:S02]  /*0890*/  MOV R24, R15 ;  /* 0x0000000f00187202 */ /* 0x000fe40000000f00 */
[----:B------:R-:W-:Y:S02]  /*08a0*/  SHF.R.U32.HI R15, RZ, 0x10, R27 ;  /* 0x00000010ff0f7819 */ /* 0x000fe4000001161b */
[----:B------:R-:W-:Y:S02]  /*08b0*/  MOV R27, R30 ;  /* 0x0000001e001b7202 */ /* 0x000fe40000000f00 */
[----:B------:R-:W-:-:S02]  /*08c0*/  MOV R29, R31 ;  /* 0x0000001f001d7202 */ /* 0x000fc40000000f00 */
[----:B------:R-:W-:Y:S01]  /*08d0*/  IADD3 R31, PT, PT, RZ, -R22, RZ ;  /* 0x80000016ff1f7210 */ /* 0x000fe20007ffe0ff */
[----:B------:R-:W-:Y:S01]  /*08e0*/  IMAD R22, R24, 0xb, RZ ;  /* 0x0000000b18167824 */ /* 0x000fe200078e02ff */
[----:B------:R-:W-:Y:S01]  /*08f0*/  PRMT R24, R15, 0x9910, RZ ;  /* 0x000099100f187816 */ /* 0x000fe200000000ff */
[----:B------:R-:W-:Y:S01]  /*0900*/  IMAD R27, R27, 0xb, RZ ;  /* 0x0000000b1b1b7824 */ /* 0x000fe200078e02ff */
[----:B------:R-:W-:Y:S01]  /*0910*/  PRMT R31, R31, 0x7710, RZ ;  /* 0x000077101f1f7816 */ /* 0x000fe200000000ff */
[----:B------:R-:W-:Y:S01]  /*0920*/  IMAD R29, R29, 0xb, RZ ;  /* 0x0000000b1d1d7824 */ /* 0x000fe200078e02ff */
[----:B------:R-:W-:Y:S01]  /*0930*/  IADD3 R30, PT, PT, RZ, -R22, RZ ;  /* 0x80000016ff1e7210 */ /* 0x000fe20007ffe0ff */
[----:B------:R-:W-:Y:S01]  /*0940*/  IMAD R15, R15, 0x2c0, RZ ;  /* 0x000002c00f0f7824 */ /* 0x000fe200078e02ff */
[----:B------:R-:W-:Y:S02]  /*0950*/  MOV R22, R24 ;  /* 0x0000001800167202 */ /* 0x000fe40000000f00 */
[----:B------:R-:W-:-:S02]  /*0960*/  IADD3 R27, PT, PT, RZ, -R27, RZ ;  /* 0x8000001bff1b7210 */ /* 0x000fc40007ffe0ff */
[----:B------:R-:W-:Y:S02]  /*0970*/  IADD3 R29, PT, PT, RZ, -R29, RZ ;  /* 0x8000001dff1d7210 */ /* 0x000fe40007ffe0ff */
[----:B------:R-:W-:Y:S01]  /*0980*/  IADD3 R24, PT, PT, R20, R31, RZ ;  /* 0x0000001f14187210 */ /* 0x000fe20007ffe0ff */
[----:B------:R-:W-:Y:S01]  /*0990*/  IMAD R20, R22, 0xb, RZ ;  /* 0x0000000b16147824 */ /* 0x000fe200078e02ff */
[----:B------:R-:W-:Y:S02]  /*09a0*/  PRMT R27, R27, 0x7710, RZ ;  /* 0x000077101b1b7816 */ /* 0x000fe400000000ff */
[----:B------:R-:W-:Y:S02]  /*09b0*/  PRMT R29, R29, 0x7710, RZ ;  /* 0x000077101d1d7816 */ /* 0x000fe400000000ff */
[----:B------:R-:W-:Y:S02]  /*09c0*/  IADD3 R22, PT, PT, R12, 0x188, RZ ;  /* 0x000001880c167810 */ /* 0x000fe40007ffe0ff */
[----:B------:R-:W-:-:S02]  /*09d0*/  IADD3 R26, PT, PT, R26, R27, RZ ;  /* 0x0000001b1a1a7210 */ /* 0x000fc40007ffe0ff */
[----:B------:R-:W-:Y:S02]  /*09e0*/  IADD3 R20, PT, PT, RZ, -R20, RZ ;  /* 0x80000014ff147210 */ /* 0x000fe40007ffe0ff */
[----:B------:R-:W-:Y:S02]  /*09f0*/  IADD3 R27, PT, PT, R28, R29, RZ ;  /* 0x0000001d1c1b7210 */ /* 0x000fe40007ffe0ff */
[----:B------:R-:W-:Y:S02]  /*0a00*/  LOP3.LUT R28, R22, 0xffff, RZ, 0xc0, !PT ;  /* 0x0000ffff161c7812 */ /* 0x000fe400078ec0ff */
[----:B------:R-:W-:Y:S01]  /*0a10*/  PRMT R22, R20, 0x7710, RZ ;  /* 0x0000771014167816 */ /* 0x000fe200000000ff */
[----:B------:R-:W-:Y:S01]  /*0a20*/  IMAD R20, R11, 0x2c0, RZ ;  /* 0x000002c00b147824 */ /* 0x000fe200078e02ff */
[----:B------:R-:W-:Y:S01]  /*0a30*/  IADD3 R11, PT, PT, R12, 0x189, RZ ;  /* 0x000001890c0b7810 */ /* 0x000fe20007ffe0ff */
[----:B------:R-:W-:Y:S01]  /*0a40*/  IMAD R28, R28, 0x1746, RZ ;  /* 0x000017461c1c7824 */ /* 0x000fe200078e02ff */
[----:B------:R-:W-:-:S02]  /*0a50*/  LOP3.LUT R8, R8, 0xffff, R9, 0xf8, !PT ;  /* 0x0000ffff08087812 */ /* 0x000fc400078ef809 */
[----:B------:R-:W-:Y:S02]  /*0a60*/  LOP3.LUT R9, R20, 0xffff, R13, 0xf8, !PT ;  /* 0x0000ffff14097812 */ /* 0x000fe400078ef80d */
[----:B------:R-:W-:Y:S02]  /*0a70*/  SHF.R.U32.HI R13, RZ, 0x10, R28 ;  /* 0x00000010ff0d7819 */ /* 0x000fe4000001161c */
[----:B------:R-:W-:Y:S02]  /*0a80*/  IADD3 R22, PT, PT, R19, R22, RZ ;  /* 0x0000001613167210 */ /* 0x000fe40007ffe0ff */
[----:B------:R-:W-:Y:S01]  /*0a90*/  LOP3.LUT R29, R11, 0xffff, RZ, 0xc0, !PT ;  /* 0x0000ffff0b1d7812 */ /* 0x000fe200078ec0ff */
[----:B------:R-:W-:Y:S01]  /*0aa0*/  IMAD R11, R10, 0x2c0, RZ ;  /* 0x000002c00a0b7824 */ /* 0x000fe200078e02ff */
[C---:B------:R-:W-:Y:S01]  /*0ab0*/  IADD3 R19, PT, PT, R12.reuse, 0x18a, RZ ;  /* 0x0000018a0c137810 */ /* 0x040fe20007ffe0ff */
[----:B------:R-:W-:Y:S01]  /*0ac0*/  IMAD R13, R13, 0x2c0, RZ ;  /* 0x000002c00d0d7824 */ /* 0x000fe200078e02ff */
[----:B------:R-:W-:Y:S01]  /*0ad0*/  IADD3 R20, PT, PT, R12, 0x18b, RZ ;  /* 0x0000018b0c147810 */ /* 0x000fe20007ffe0ff */
[----:B------:R-:W-:Y:S01]  /*0ae0*/  IMAD R29, R29, 0x1746, RZ ;  /* 0x000017461d1d7824 */ /* 0x000fe200078e02ff */
[----:B------:R-:W-:-:S02]  /*0af0*/  LOP3.LUT R19, R19, 0xffff, RZ, 0xc0, !PT ;  /* 0x0000ffff13137812 */ /* 0x000fc400078ec0ff */
[----:B------:R-:W-:Y:S02]  /*0b00*/  LOP3.LUT R20, R20, 0xffff, RZ, 0xc0, !PT ;  /* 0x0000ffff14147812 */ /* 0x000fe400078ec0ff */
[----:B------:R-:W-:Y:S02]  /*0b10*/  LOP3.LUT R10, R11, 0xffff, R14, 0xf8, !PT ;  /* 0x0000ffff0b0a7812 */ /* 0x000fe400078ef80e */
[----:B------:R-:W-:Y:S01]  /*0b20*/  LOP3.LUT R11, R13, 0xffff, R24, 0xf8, !PT ;  /* 0x0000ffff0d0b7812 */ /* 0x000fe200078ef818 */
[----:B------:R-:W-:Y:S01]  /*0b30*/  IMAD R13, R19, 0x1746, RZ ;  /* 0x00001746130d7824 */ /* 0x000fe200078e02ff */
[----:B------:R-:W-:Y:S01]  /*0b40*/  SHF.R.U32.HI R14, RZ, 0x10, R29 ;  /* 0x00000010ff0e7819 */ /* 0x000fe2000001161d */
[----:B------:R-:W-:Y:S01]  /*0b50*/  IMAD R19, R20, 0x1746, RZ ;  /* 0x0000174614137824 */ /* 0x000fe200078e02ff */
[----:B------:R-:W-:Y:S02]  /*0b60*/  PRMT R30, R30, 0x7710, RZ ;  /* 0x000077101e1e7816 */ /* 0x000fe400000000ff */
[----:B------:R-:W-:Y:S01]  /*0b70*/  IADD3 R20, PT, PT, R12, 0x18d, RZ ;  /* 0x0000018d0c147810 */ /* 0x000fe20007ffe0ff */
[----:B------:R-:W-:Y:S01]  /*0b80*/  IMAD R14, R14, 0x2c0, RZ ;  /* 0x000002c00e0e7824 */ /* 0x000fe200078e02ff */
[----:B------:R-:W-:-:S02]  /*0b90*/  IADD3 R24, PT, PT, R12, 0x18e, RZ ;  /* 0x0000018e0c187810 */ /* 0x000fc40007ffe0ff */
[----:B------:R-:W-:Y:S02]  /*0ba0*/  IADD3 R25, PT, PT, R25, R30, RZ ;  /* 0x0000001e19197210 */ /* 0x000fe40007ffe0ff */
[----:B------:R-:W-:Y:S02]  /*0bb0*/  CS2R R30, SRZ ;  /* 0x00000000001e7805 */ /* 0x000fe4000001ff00 */
[----:B------:R-:W-:Y:S02]  /*0bc0*/  SHF.R.U32.HI R19, RZ, 0x10, R19 ;  /* 0x00000010ff137819 */ /* 0x000fe40000011613 */
[----:B------:R-:W-:Y:S02]  /*0bd0*/  LOP3.LUT R20, R20, 0xffff, RZ, 0xc0, !PT ;  /* 0x0000ffff14147812 */ /* 0x000fe400078ec0ff */
[----:B------:R-:W-:Y:S02]  /*0be0*/  LOP3.LUT R24, R24, 0xffff, RZ, 0xc0, !PT ;  /* 0x0000ffff18187812 */ /* 0x000fe400078ec0ff */
[----:B------:R-:W-:Y:S01]  /*0bf0*/  LOP3.LUT R12, R14, 0xffff, R25, 0xf8, !PT ;  /* 0x0000ffff0e0c7812 */ /* 0x000fe200078ef819 */
[----:B------:R-:W-:Y:S01]  /*0c00*/  IMAD R14, R19, 0x2c0, RZ ;  /* 0x000002c0130e7824 */ /* 0x000fe200078e02ff */
[----:B------:R-:W-:Y:S01]  /*0c10*/  LOP3.LUT R15, R15, 0xffff, R22, 0xf8, !PT ;  /* 0x0000ffff0f0f7812 */ /* 0x000fe200078ef816 */
[----:B------:R-:W-:Y:S01]  /*0c20*/  IMAD R19, R20, 0x1746, RZ ;  /* 0x0000174614137824 */ /* 0x000fe200078e02ff */
[----:B------:R-:W-:Y:S01]  /*0c30*/  LOP3.LUT R25, R17, 0xffff, RZ, 0xc0, !PT ;  /* 0x0000ffff11197812 */ /* 0x000fe200078ec0ff */
[----:B------:R-:W-:Y:S01]  /*0c40*/  IMAD R24, R24, 0x1746, RZ ;  /* 0x0000174618187824 */ /* 0x000fe200078e02ff */
[----:B------:R-:W-:-:S02]  /*0c50*/  SHF.R.U32.HI R13, RZ, 0x10, R13 ;  /* 0x00000010ff0d7819 */ /* 0x000fc4000001160d */
[----:B------:R-:W-:Y:S02]  /*0c60*/  SHF.R.U32.HI R19, RZ, 0x10, R19 ;  /* 0x00000010ff137819 */ /* 0x000fe40000011613 */
[----:B------:R-:W-:Y:S01]  /*0c70*/  SHF.R.U32.HI R22, RZ, 0x10, R24 ;  /* 0x00000010ff167819 */ /* 0x000fe20000011618 */
[----:B------:R-:W-:Y:S01]  /*0c80*/  IMAD R13, R13, 0x2c0, RZ ;  /* 0x000002c00d0d7824 */ /* 0x000fe200078e02ff */
[----:B------:R-:W-:Y:S01]  /*0c90*/  LOP3.LUT R14, R14, 0xffff, R27, 0xf8, !PT ;  /* 0x0000ffff0e0e7812 */ /* 0x000fe200078ef81b */
[----:B------:R-:W-:Y:S01]  /*0ca0*/  IMAD R20, R19, 0x2c0, RZ ;  /* 0x000002c013147824 */ /* 0x000fe200078e02ff */
[----:B------:R-:W-:Y:S01]  /*0cb0*/  LOP3.LUT R19, R18, 0xffff, RZ, 0xc0, !PT ;  /* 0x0000ffff12137812 */ /* 0x000fe200078ec0ff */
[----:B------:R-:W-:Y:S01]  /*0cc0*/  IMAD R22, R22, 0x2c0, RZ ;  /* 0x000002c016167824 */ /* 0x000fe200078e02ff */
[----:B------:R-:W-:Y:S02]  /*0cd0*/  LOP3.LUT R18, R2, R25, RZ, 0xfc, !PT ;  /* 0x0000001902127212 */ /* 0x000fe400078efcff */
[----:B------:R-:W-:-:S02]  /*0ce0*/  LOP3.LUT R16, R16, R19, RZ, 0xfc, !PT ;  /* 0x0000001310107212 */ /* 0x000fc400078efcff */
[----:B------:R-:W-:Y:S02]  /*0cf0*/  LOP3.LUT R17, R20, R19, RZ, 0xfc, !PT ;  /* 0x0000001314117212 */ /* 0x000fe400078efcff */
[----:B------:R-:W-:Y:S02]  /*0d00*/  LOP3.LUT R19, R22, R25, RZ, 0xfc, !PT ;  /* 0x0000001916137212 */ /* 0x000fe400078efcff */
[----:B------:R-:W-:Y:S02]  /*0d10*/  SHF.R.U32.HI R2, RZ, 0x3, R0 ;  /* 0x00000003ff027819 */ /* 0x000fe40000011600 */
[----:B------:R-:W-:Y:S02]  /*0d20*/  MOV R25, UR6 ;  /* 0x0000000600197c02 */ /* 0x000fe40008000f00 */
[----:B------:R-:W-:Y:S02]  /*0d30*/  SHF.L.U32 R22, R0, 0x4, RZ ;  /* 0x0000000400167819 */ /* 0x000fe400000006ff */
[----:B------:R-:W-:Y:S01]  /*0d40*/  IADD3 R20, PT, PT, R23, R0, RZ ;  /* 0x0000000017147210 */ /* 0x000fe20007ffe0ff */
[--C-:B------:R-:W-:Y:S01]  /*0d50*/  IMAD R23, R2, 0x134, R25.reuse ;  /* 0x0000013402177824 */ /* 0x100fe200078e0219 */
[----:B------:R-:W-:Y:S01]  /*0d60*/  LOP3.LUT R13, R13, 0xffff, R26, 0xf8, !PT ;  /* 0x0000ffff0d0d7812 */ /* 0x000fe200078ef81a */
[----:B------:R-:W-:Y:S01]  /*0d70*/  IMAD R2, R0, 0x1c, R25 ;  /* 0x0000001c00027824 */ /* 0x000fe200078e0219 */
[----:B------:R-:W-:-:S02]  /*0d80*/  MOV R24, RZ ;  /* 0x000000ff00187202 */ /* 0x000fc40000000f00 */
[----:B------:R-:W-:Y:S02]  /*0d90*/  MOV R29, RZ ;  /* 0x000000ff001d7202 */ /* 0x000fe40000000f00 */
[----:B----4-:R-:W-:-:S07]  /*0da0*/  LOP3.LUT R22, R22, 0x70, RZ, 0xc0, !PT ;  /* 0x0000007016167812 */ /* 0x010fce00078ec0ff */
.L_x_0:
[--C-:B------:R-:W-:Y:S01]  /*0db0*/  IMAD.WIDE.U32 R60, R18, 0x4, R34.reuse ;  /* 0x00000004123c7825 */ /* 0x100fe200078e0022 */
[----:B------:R-:W-:Y:S01]  /*0dc0*/  ISETP.GT.U32.AND P1, PT, R0, 0x14, PT ;  /* 0x000000140000780c */ /* 0x000fe20003f24070 */
[----:B------:R-:W-:Y:S02]  /*0dd0*/  BAR.SYNC.DEFER_BLOCKING 0x0 ;  /* 0x0000000000007b1d */ /* 0x000fe40000010000 */
[----:B------:R-:W-:-:S04]  /*0de0*/  IMAD.WIDE.U32 R66, R16, 0x4, R34 ;  /* 0x0000000410427825 */ /* 0x000fc800078e0022 */
[--C-:B------:R-:W-:Y:S01]  /*0df0*/  IMAD.WIDE.U32 R26, R8, 0x4, R34.reuse ;  /* 0x00000004081a7825 */ /* 0x100fe200078e0022 */
[----:B------:R-:W2:Y:S03]  /*0e00*/  LDG.E.CONSTANT R60, desc[UR8][R60.64] ;  /* 0x000000083c3c7981 */ /* 0x000ea6000c1e9900 */
[--C-:B------:R-:W-:Y:S01]  /*0e10*/  IMAD.WIDE.U32 R68, R7, 0x4, R34.reuse ;  /* 0x0000000407447825 */ /* 0x100fe200078e0022 */
[----:B------:R0:W3:Y:S04]  /*0e20*/  LDG.E.CONSTANT R65, desc[UR8][R66.64] ;  /* 0x0000000842417981 */ /* 0x0000e8000c1e9900 */
[----:B------:R-:W4:Y:S04]  /*0e30*/  @!P1 LDG.E.CONSTANT R62, desc[UR8][R68.64+0x18c00] ;  /* 0x018c0008443e9981 */ /* 0x000f28000c1e9900 */
[----:B------:R1:W5:Y:S01]  /*0e40*/  LDG.E.CONSTANT R61, desc[UR8][R26.64] ;  /* 0x000000081a3d7981 */ /* 0x000362000c1e9900 */
[----:B0-----:R-:W-:-:S03]  /*0e50*/  IMAD.WIDE.U32 R66, R9, 0x4, R34 ;  /* 0x0000000409427825 */ /* 0x001fc600078e0022 */
[----:B------:R-:W3:Y:S04]  /*0e60*/  LDG.E.CONSTANT R64, desc[UR8][R68.64] ;  /* 0x0000000844407981 */ /* 0x000ee8000c1e9900 */
[----:B------:R-:W4:Y:S01]  /*0e70*/  LDG.E.CONSTANT R25, desc[UR8][R66.64] ;  /* 0x0000000842197981 */ /* 0x000f22000c1e9900 */
[----:B-1----:R-:W-:-:S05]  /*0e80*/  IMAD.WIDE.U32 R26, R10, 0x4, R34 ;  /* 0x000000040a1a7825 */ /* 0x002fca00078e0022 */
[----:B------:R0:W3:Y:S02]  /*0e90*/  LDG.E.CONSTANT R28, desc[UR8][R26.64] ;  /* 0x000000081a1c7981 */ /* 0x0000e4000c1e9900 */
[----:B0-----:R-:W-:-:S05]  /*0ea0*/  IMAD.WIDE.U32 R26, R15, 0x4, R34 ;  /* 0x000000040f1a7825 */ /* 0x001fca00078e0022 */
[----:B------:R0:W3:Y:S02]  /*0eb0*/  LDG.E.CONSTANT R50, desc[UR8][R26.64] ;  /* 0x000000081a327981 */ /* 0x0000e4000c1e9900 */
[----:B0-----:R-:W-:-:S05]  /*0ec0*/  @!P1 IMAD.WIDE.U32 R26, R11, 0x4, R34 ;  /* 0x000000040b1a9825 */ /* 0x001fca00078e0022 */
[----:B------:R0:W3:Y:S02]  /*0ed0*/  @!P1 LDG.E.CONSTANT R59, desc[UR8][R26.64] ;  /* 0x000000081a3b9981 */ /* 0x0000e4000c1e9900 */
[----:B0-----:R-:W-:-:S05]  /*0ee0*/  @!P1 IMAD.WIDE.U32 R26, R12, 0x4, R34 ;  /* 0x000000040c1a9825 */ /* 0x001fca00078e0022 */
[----:B------:R0:W3:Y:S02]  /*0ef0*/  @!P1 LDG.E.CONSTANT R63, desc[UR8][R26.64] ;  /* 0x000000081a3f9981 */ /* 0x0000e4000c1e9900 */
[----:B0-----:R-:W0:Y:S01]  /*0f00*/  LDC.64 R26, c[0x0][0x388] ;  /* 0x0000e200ff1a7b82 */ /* 0x001e220000000a00 */
[----:B------:R-:W-:Y:S01]  /*0f10*/  ISETP.GT.U32.AND P0, PT, R0, 0xf, PT ;  /* 0x0000000f0000780c */ /* 0x000fe20003f04070 */
[----:B--2---:R-:W-:Y:S04]  /*0f20*/  STS [R2+0x8], R60 ;  /* 0x0000083c02007388 */ /* 0x004fe80000000800 */
[----:B-----5:R1:W-:Y:S02]  /*0f30*/  STS [R2+0xc], R61 ;  /* 0x00000c3d02007388 */ /* 0x0203e40000000800 */
[----:B-1----:R-:W-:-:S02]  /*0f40*/  @!P1 IMAD.WIDE.U32 R60, R13, 0x4, R34 ;  /* 0x000000040d3c9825 */ /* 0x002fc400078e0022 */
[----:B----4-:R1:W-:Y:S04]  /*0f50*/  STS [R2+0x10], R25 ;  /* 0x0000101902007388 */ /* 0x0103e80000000800 */
[----:B------:R2:W-:Y:S04]  /*0f60*/  @!P1 STS [R2+0x630], R62 ;  /* 0x0006303e02009388 */ /* 0x0005e80000000800 */
[----:B-1----:R1:W4:Y:S02]  /*0f70*/  @!P1 LDG.E.CONSTANT R25, desc[UR8][R60.64] ;  /* 0x000000083c199981 */ /* 0x002324000c1e9900 */
[----:B-1----:R-:W-:-:S05]  /*0f80*/  @!P1 IMAD.WIDE.U32 R60, R17, 0x4, R34 ;  /* 0x00000004113c9825 */ /* 0x002fca00078e0022 */
[----:B--2---:R0:W2:Y:S02]  /*0f90*/  @!P1 LDG.E.CONSTANT R62, desc[UR8][R60.64] ;  /* 0x000000083c3e9981 */ /* 0x0040a4000c1e9900 */
[--C-:B0-----:R-:W-:Y:S02]  /*0fa0*/  IMAD.WIDE.U32 R60, R3, 0x4, R26.reuse ;  /* 0x00000004033c7825 */ /* 0x101fe400078e001a */
[----:B---3--:R0:W-:Y:S04]  /*0fb0*/  @!P1 STS [R2+0x620], R59 ;  /* 0x0006203b02009388 */ /* 0x0081e80000000800 */
[----:B0-----:R0:W3:Y:S02]  /*0fc0*/  LDG.E.CONSTANT R59, desc[UR8][R60.64] ;  /* 0x000000083c3b7981 */ /* 0x0010e4000c1e9900 */
[----:B0-----:R-:W-:-:S05]  /*0fd0*/  IMAD.WIDE.U32 R60, R6, 0x4, R26 ;  /* 0x00000004063c7825 */ /* 0x001fca00078e001a */
[----:B------:R0:W5:Y:S04]  /*0fe0*/  LDG.E.CONSTANT R66, desc[UR8][R60.64] ;  /* 0x000000083c427981 */ /* 0x000168000c1e9900 */
[----:B------:R-:W-:Y:S01]  /*0ff0*/  STS [R2], R64 ;  /* 0x0000004002007388 */ /* 0x000fe20000000800 */
[----:B0-----:R-:W-:-:S03]  /*1000*/  IMAD.WIDE.U32 R60, R5, 0x4, R26 ;  /* 0x00000004053c7825 */ /* 0x001fc600078e001a */
[----:B------:R0:W-:Y:S04]  /*1010*/  STS [R2+0x4], R65 ;  /* 0x0000044102007388 */ /* 0x0001e80000000800 */
[----:B------:R1:W5:Y:S01]  /*1020*/  LDG.E.CONSTANT R67, desc[UR8][R60.64] ;  /* 0x000000083c437981 */ /* 0x000362000c1e9900 */
[----:B0-----:R-:W-:-:S04]  /*1030*/  @!P1 IMAD.WIDE.U32 R64, R14, 0x4, R34 ;  /* 0x000000040e409825 */ /* 0x001fc800078e0022 */
[--C-:B-1----:R-:W-:Y:S01]  /*1040*/  IMAD.WIDE.U32 R60, R21, 0x4, R26.reuse ;  /* 0x00000004153c7825 */ /* 0x102fe200078e001a */
[----:B------:R0:W-:Y:S04]  /*1050*/  STS [R2+0x18], R50 ;  /* 0x0000183202007388 */ /* 0x0001e80000000800 */
[----:B------:R1:W5:Y:S04]  /*1060*/  LDG.E.CONSTANT R68, desc[UR8][R60.64] ;  /* 0x000000083c447981 */ /* 0x000368000c1e9900 */
[----:B0-----:R0:W3:Y:S01]  /*1070*/  @!P1 LDG.E.CONSTANT R50, desc[UR8][R64.64] ;  /* 0x0000000840329981 */ /* 0x0010e2000c1e9900 */
[----:B-1----:R-:W-:-:S03]  /*1080*/  @!P0 IMAD.WIDE.U32 R60, R20, 0x4, R26 ;  /* 0x00000004143c8825 */ /* 0x002fc600078e001a */
[----:B------:R1:W-:Y:S01]  /*1090*/  STS [R2+0x14], R28 ;  /* 0x0000141c02007388 */ /* 0x0003e20000000800 */
[----:B------:R-:W-:-:S04]  /*10a0*/  IMAD.WIDE.U32 R26, R4, 0x4, R26 ;  /* 0x00000004041a7825 */ /* 0x000fc800078e001a */
[----:B0-----:R-:W-:Y:S01]  /*10b0*/  @!P1 IMAD.WIDE.U32 R64, R19, 0x4, R34 ;  /* 0x0000000413409825 */ /* 0x001fe200078e0022 */
[----:B------:R0:W-:Y:S04]  /*10c0*/  @!P1 STS [R2+0x624], R63 ;  /* 0x0006243f02009388 */ /* 0x0001e80000000800 */
[----:B-1----:R1:W5:Y:S04]  /*10d0*/  @!P1 LDG.E.CONSTANT R28, desc[UR8][R64.64] ;  /* 0x00000008401c9981 */ /* 0x002368000c1e9900 */
[----:B------:R-:W5:Y:S04]  /*10e0*/  LDG.E.CONSTANT R69, desc[UR8][R26.64+0xe00] ;  /* 0x000e00081a457981 */ /* 0x000f68000c1e9900 */
[----:B0-----:R-:W5:Y:S04]  /*10f0*/  @!P0 LDG.E.CONSTANT R63, desc[UR8][R60.64+0x1440] ;  /* 0x001440083c3f8981 */ /* 0x001f68000c1e9900 */
[----:B------:R-:W5:Y:S01]  /*1100*/  LDG.E.CONSTANT R64, desc[UR8][R26.64] ;  /* 0x000000081a407981 */ /* 0x000f62000c1e9900 */
[----:B------:R-:W0:Y:S01]  /*1110*/  S2UR UR7, SR_CgaCtaId ;  /* 0x00000000000779c3 */ /* 0x000e220000008800 */
[----:B------:R-:W-:-:S02]  /*1120*/  UMOV UR6, 0x400 ;  /* 0x0000040000067882 */ /* 0x000fc40000000000 */
[----:B------:R-:W-:-:S04]  /*1130*/  UIADD3 UR6, UPT, UPT, UR6, 0x86c, URZ ;  /* 0x0000086c06067890 */ /* 0x000fc8000fffe0ff */
[----:B0-----:R-:W-:-:S06]  /*1140*/  ULEA UR6, UR7, UR6, 0x18 ;  /* 0x0000000607067291 */ /* 0x001fcc000f8ec0ff */
[----:B-1----:R-:W-:Y:S01]  /*1150*/  LEA R65, R0, UR6, 0x2 ;  /* 0x0000000600417c11 */ /* 0x002fe2000f8e10ff */
[----:B----4-:R-:W-:Y:S04]  /*1160*/  @!P1 STS [R2+0x628], R25 ;  /* 0x0006281902009388 */ /* 0x010fe80000000800 */
[----:B--2---:R-:W-:Y:S04]  /*1170*/  @!P1 STS [R2+0x634], R62 ;  /* 0x0006343e02009388 */ /* 0x004fe80000000800 */
[----:B---3--:R-:W-:Y:S04]  /*1180*/  @!P1 STS [R2+0x62c], R50 ;  /* 0x00062c3202009388 */ /* 0x008fe80000000800 */
[----:B-----5:R-:W-:Y:S04]  /*1190*/  @!P1 STS [R2+0x638], R28 ;  /* 0x0006381c02009388 */ /* 0x020fe80000000800 */
[----:B------:R-:W-:Y:S04]  /*11a0*/  STS [R65+0xe0], R59 ;  /* 0x0000e03b41007388 */ /* 0x000fe80000000800 */
[----:B------:R-:W-:Y:S04]  /*11b0*/  STS [R65+0x1c0], R66 ;  /* 0x0001c04241007388 */ /* 0x000fe80000000800 */
[----:B------:R-:W-:Y:S04]  /*11c0*/  STS [R65+0x2a0], R67 ;  /* 0x0002a04341007388 */ /* 0x000fe80000000800 */
[----:B------:R-:W-:Y:S04]  /*11d0*/  STS [R65+0x460], R68 ;  /* 0x0004604441007388 */ /* 0x000fe80000000800 */
[----:B------:R-:W-:Y:S04]  /*11e0*/  @!P0 STS [R65+0x540], R63 ;  /* 0x0005403f41008388 */ /* 0x000fe80000000800 */
[----:B------:R-:W-:Y:S04]  /*11f0*/  STS [R65], R64 ;  /* 0x0000004041007388 */ /* 0x000fe80000000800 */
[----:B------:R-:W-:Y:S01]  /*1200*/  STS [R65+0x380], R69 ;  /* 0x0003804541007388 */ /* 0x000fe20000000800 */
[----:B------:R-:W-:Y:S06]  /*1210*/  BAR.SYNC.DEFER_BLOCKING 0x0 ;  /* 0x0000000000007b1d */ /* 0x000fec0000010000 */
[----:B------:R-:W-:Y:S04]  /*1220*/  LDS R64, [R23] ;  /* 0x0000000017407984 */ /* 0x000fe80000000800 */
[----:B------:R-:W0:Y:S04]  /*1230*/  LDS R27, [R22+UR5] ;  /* 0x00000005161b7984 */ /* 0x000e280008000800 */
[----:B------:R-:W1:Y:S04]  /*1240*/  LDS R26, [R22+UR5+0x4] ;  /* 0x00000405161a7984 */ /* 0x000e680008000800 */
[----:B------:R-:W2:Y:S04]  /*1250*/  LDS R25, [R22+UR5+0x8] ;  /* 0x0000080516197984 */ /* 0x000ea80008000800 */
[----:B------:R-:W3:Y:S04]  /*1260*/  LDS R50, [R22+UR5+0xc] ;  /* 0x00000c0516327984 */ /* 0x000ee80008000800 */
[----:B------:R-:W4:Y:S04]  /*1270*/  LDS R63, [R23+0x2c] ;  /* 0x00002c00173f7984 */ /* 0x000f280000000800 */
[----:B------:R-:W5:Y:S04]  /*1280*/  LDS R62, [R23+0x58] ;  /* 0x00005800173e7984 */ /* 0x000f680000000800 */
[----:B------:R-:W5:Y:S04]  /*1290*/  LDS R61, [R23+0x84] ;  /* 0x00008400173d7984 */ /* 0x000f680000000800 */
[----:B------:R-:W5:Y:S04]  /*12a0*/  LDS R60, [R23+0xb0] ;  /* 0x0000b000173c7984 */ /* 0x000f680000000800 */
[----:B------:R-:W5:Y:S04]  /*12b0*/  LDS R28, [R23+0xdc] ;  /* 0x0000dc00171c7984 */ /* 0x000f680000000800 */
[----:B------:R-:W5:Y:S01]  /*12c0*/  LDS R59, [R23+0x108] ;  /* 0x00010800173b7984 */ /* 0x000f620000000800 */
[----:B0-----:R-:W-:-:S03]  /*12d0*/  FFMA R29, R64, R27, R29 ;  /* 0x0000001b401d7223 */ /* 0x001fc6000000001d */
[----:B------:R-:W-:Y:S01]  /*12e0*/  LDS R65, [R23+0x28] ;  /* 0x0000280017417984 */ /* 0x000fe20000000800 */
[C---:B-1----:R-:W-:Y:S01]  /*12f0*/  FFMA R30, R64.reuse, R26, R30 ;  /* 0x0000001a401e7223 */ /* 0x042fe2000000001e */
[C---:B--2---:R-:W-:Y:S01]  /*1300*/  FFMA R31, R64.reuse, R25, R31 ;  /* 0x00000019401f7223 */ /* 0x044fe2000000001f */
[----:B---3--:R-:W-:Y:S02]  /*1310*/  FFMA R32, R64, R50, R32 ;  /* 0x0000003240207223 */ /* 0x008fe40000000020 */
[----:B------:R-:W-:Y:S01]  /*1320*/  LDS R64, [R23+0x4] ;  /* 0x0000040017407984 */ /* 0x000fe20000000800 */
[----:B----4-:R-:W-:Y:S01]  /*1330*/  FFMA R33, R27, R63, R33 ;  /* 0x0000003f1b217223 */ /* 0x010fe20000000021 */
[C---:B------:R-:W-:Y:S01]  /*1340*/  FFMA R36, R63.reuse, R26, R36 ;  /* 0x0000001a3f247223 */ /* 0x040fe20000000024 */
[CC--:B------:R-:W-:Y:S01]  /*1350*/  FFMA R37, R63.reuse, R25.reuse, R37 ;  /* 0x000000193f257223 */ /* 0x0c0fe20000000025 */
[----:B------:R-:W-:Y:S01]  /*1360*/  FFMA R38, R63, R50, R38 ;  /* 0x000000323f267223 */ /* 0x000fe20000000026 */
[C---:B-----5:R-:W-:Y:S01]  /*1370*/  FFMA R39, R27.reuse, R62, R39 ;  /* 0x0000003e1b277223 */ /* 0x060fe20000000027 */
[C---:B------:R-:W-:Y:S01]  /*1380*/  FFMA R40, R62.reuse, R26, R40 ;  /* 0x0000001a3e287223 */ /* 0x040fe20000000028 */
[C---:B------:R-:W-:Y:S01]  /*1390*/  FFMA R41, R62.reuse, R25, R41 ;  /* 0x000000193e297223 */ /* 0x040fe20000000029 */
[----:B------:R-:W-:Y:S01]  /*13a0*/  FFMA R42, R62, R50, R42 ;  /* 0x000000323e2a7223 */ /* 0x000fe2000000002a */
[----:B------:R-:W-:Y:S01]  /*13b0*/  FFMA R43, R27, R61, R43 ;  /* 0x0000003d1b2b7223 */ /* 0x000fe2000000002b */
[C---:B------:R-:W-:Y:S01]  /*13c0*/  FFMA R44, R61.reuse, R26, R44 ;  /* 0x0000001a3d2c7223 */ /* 0x040fe2000000002c */
[CC--:B------:R-:W-:Y:S01]  /*13d0*/  FFMA R45, R61.reuse, R25.reuse, R45 ;  /* 0x000000193d2d7223 */ /* 0x0c0fe2000000002d */
[----:B------:R-:W-:Y:S01]  /*13e0*/  FFMA R46, R61, R50, R46 ;  /* 0x000000323d2e7223 */ /* 0x000fe2000000002e */
[C---:B------:R-:W-:Y:S01]  /*13f0*/  FFMA R47, R27.reuse, R60, R47 ;  /* 0x0000003c1b2f7223 */ /* 0x040fe2000000002f */
[C---:B------:R-:W-:Y:S01]  /*1400*/  FFMA R48, R60.reuse, R26, R48 ;  /* 0x0000001a3c307223 */ /* 0x040fe20000000030 */
[CC--:B------:R-:W-:Y:S01]  /*1410*/  FFMA R51, R60.reuse, R25.reuse, R51 ;  /* 0x000000193c337223 */ /* 0x0c0fe20000000033 */
[----:B------:R-:W-:Y:S01]  /*1420*/  FFMA R52, R60, R50, R52 ;  /* 0x000000323c347223 */ /* 0x000fe20000000034 */
[----:B------:R-:W-:Y:S01]  /*1430*/  FFMA R53, R27, R28, R53 ;  /* 0x0000001c1b357223 */ /* 0x000fe20000000035 */
[C---:B------:R-:W-:Y:S01]  /*1440*/  FFMA R54, R28.reuse, R26, R54 ;  /* 0x0000001a1c367223 */ /* 0x040fe20000000036 */
[C---:B------:R-:W-:Y:S01]  /*1450*/  FFMA R55, R28.reuse, R25, R55 ;  /* 0x000000191c377223 */ /* 0x040fe20000000037 */
[-C--:B------:R-:W-:Y:S01]  /*1460*/  FFMA R56, R28, R50.reuse, R56 ;  /* 0x000000321c387223 */ /* 0x080fe20000000038 */
[----:B------:R-:W-:Y:S01]  /*1470*/  FFMA R58, R59, R50, R58 ;  /* 0x000000323b3a7223 */ /* 0x000fe2000000003a */
[----:B------:R-:W-:Y:S01]  /*1480*/  FFMA R57, R27, R59, R57 ;  /* 0x0000003b1b397223 */ /* 0x000fe20000000039 */
[C---:B------:R-:W-:Y:S01]  /*1490*/  FFMA R49, R59.reuse, R26, R49 ;  /* 0x0000001a3b317223 */ /* 0x040fe20000000031 */
[----:B------:R-:W-:Y:S01]  /*14a0*/  FFMA R24, R59, R25, R24 ;  /* 0x000000193b187223 */ /* 0x000fe20000000018 */
[----:B------:R-:W0:Y:S04]  /*14b0*/  LDS R28, [R22+UR5+0x8c] ;  /* 0x00008c05161c7984 */ /* 0x000e280008000800 */
[----:B------:R-:W1:Y:S04]  /*14c0*/  LDS R63, [R23+0x30] ;  /* 0x00003000173f7984 */ /* 0x000e680000000800 */
[----:B------:R-:W2:Y:S04]  /*14d0*/  LDS R62, [R23+0x5c] ;  /* 0x00005c00173e7984 */ /* 0x000ea80000000800 */
[----:B------:R-:W3:Y:S04]  /*14e0*/  LDS R61, [R23+0x88] ;  /* 0x00008800173d7984 */ /* 0x000ee80000000800 */
[----:B------:R-:W4:Y:S04]  /*14f0*/  LDS R60, [R23+0xb4] ;  /* 0x0000b400173c7984 */ /* 0x000f280000000800 */
[----:B------:R-:W5:Y:S04]  /*1500*/  LDS R50, [R23+0xe0] ;  /* 0x0000e00017327984 */ /* 0x000f680000000800 */
[----:B------:R-:W5:Y:S04]  /*1510*/  LDS R27, [R22+UR5+0x80] ;  /* 0x00008005161b7984 */ /* 0x000f680008000800 */
[----:B------:R-:W5:Y:S04]  /*1520*/  LDS R26, [R22+UR5+0x84] ;  /* 0x00008405161a7984 */ /* 0x000f680008000800 */
[----:B------:R-:W5:Y:S04]  /*1530*/  LDS R25, [R22+UR5+0x88] ;  /* 0x0000880516197984 */ /* 0x000f680008000800 */
[----:B------:R-:W5:Y:S01]  /*1540*/  LDS R59, [R23+0x10c] ;  /* 0x00010c00173b7984 */ /* 0x000f620000000800 */
[-C--:B0-----:R-:W-:Y:S01]  /*1550*/  FFMA R32, R64, R28.reuse, R32 ;  /* 0x0000001c40207223 */ /* 0x081fe20000000020 */
[-C--:B-1----:R-:W-:Y:S01]  /*1560*/  FFMA R38, R63, R28.reuse, R38 ;  /* 0x0000001c3f267223 */ /* 0x082fe20000000026 */
[-C--:B--2---:R-:W-:Y:S01]  /*1570*/  FFMA R42, R62, R28.reuse, R42 ;  /* 0x0000001c3e2a7223 */ /* 0x084fe2000000002a */
[-C--:B---3--:R-:W-:Y:S01]  /*1580*/  FFMA R46, R61, R28.reuse, R46 ;  /* 0x0000001c3d2e7223 */ /* 0x088fe2000000002e */
[-C--:B----4-:R-:W-:Y:S01]  /*1590*/  FFMA R52, R60, R28.reuse, R52 ;  /* 0x0000001c3c347223 */ /* 0x090fe20000000034 */
[----:B-----5:R-:W-:Y:S01]  /*15a0*/  FFMA R56, R50, R28, R56 ;  /* 0x0000001c32387223 */ /* 0x020fe20000000038 */
[C---:B------:R-:W-:Y:S01]  /*15b0*/  FFMA R29, R64.reuse, R27, R29 ;  /* 0x0000001b401d7223 */ /* 0x040fe2000000001d */
[C---:B------:R-:W-:Y:S01]  /*15c0*/  FFMA R33, R27.reuse, R63, R33 ;  /* 0x0000003f1b217223 */ /* 0x040fe20000000021 */
[C---:B------:R-:W-:Y:S01]  /*15d0*/  FFMA R39, R27.reuse, R62, R39 ;  /* 0x0000003e1b277223 */ /* 0x040fe20000000027 */
[----:B------:R-:W-:Y:S01]  /*15e0*/  FFMA R43, R27, R61, R43 ;  /* 0x0000003d1b2b7223 */ /* 0x000fe2000000002b */
[-C--:B------:R-:W-:Y:S01]  /*15f0*/  FFMA R30, R64, R26.reuse, R30 ;  /* 0x0000001a401e7223 */ /* 0x080fe2000000001e */
[-C--:B------:R-:W-:Y:S01]  /*1600*/  FFMA R36, R63, R26.reuse, R36 ;  /* 0x0000001a3f247223 */ /* 0x080fe20000000024 */
[-C--:B------:R-:W-:Y:S01]  /*1610*/  FFMA R40, R62, R26.reuse, R40 ;  /* 0x0000001a3e287223 */ /* 0x080fe20000000028 */
[----:B------:R-:W-:Y:S01]  /*1620*/  FFMA R44, R61, R26, R44 ;  /* 0x0000001a3d2c7223 */ /* 0x000fe2000000002c */
[-C--:B------:R-:W-:Y:S01]  /*1630*/  FFMA R31, R64, R25.reuse, R31 ;  /* 0x00000019401f7223 */ /* 0x080fe2000000001f */
[-C--:B------:R-:W-:Y:S01]  /*1640*/  FFMA R37, R63, R25.reuse, R37 ;  /* 0x000000193f257223 */ /* 0x080fe20000000025 */
[-C--:B------:R-:W-:Y:S01]  /*1650*/  FFMA R41, R62, R25.reuse, R41 ;  /* 0x000000193e297223 */ /* 0x080fe20000000029 */
[-C--:B------:R-:W-:Y:S01]  /*1660*/  FFMA R45, R61, R25.reuse, R45 ;  /* 0x000000193d2d7223 */ /* 0x080fe2000000002d */
[C---:B------:R-:W-:Y:S01]  /*1670*/  FFMA R47, R27.reuse, R60, R47 ;  /* 0x0000003c1b2f7223 */ /* 0x040fe2000000002f */
[C---:B------:R-:W-:Y:S01]  /*1680*/  FFMA R48, R60.reuse, R26, R48 ;  /* 0x0000001a3c307223 */ /* 0x040fe20000000030 */
[-C--:B------:R-:W-:Y:S01]  /*1690*/  FFMA R51, R60, R25.reuse, R51 ;  /* 0x000000193c337223 */ /* 0x080fe20000000033 */
[----:B------:R-:W-:Y:S01]  /*16a0*/  FFMA R53, R27, R50, R53 ;  /* 0x000000321b357223 */ /* 0x000fe20000000035 */
[C---:B------:R-:W-:Y:S01]  /*16b0*/  FFMA R54, R50.reuse, R26, R54 ;  /* 0x0000001a32367223 */ /* 0x040fe20000000036 */
[----:B------:R-:W-:Y:S01]  /*16c0*/  FFMA R55, R50, R25, R55 ;  /* 0x0000001932377223 */ /* 0x000fe20000000037 */
[----:B------:R-:W-:Y:S01]  /*16d0*/  FFMA R28, R59, R28, R58 ;  /* 0x0000001c3b1c7223 */ /* 0x000fe2000000003a */
[----:B------:R-:W-:Y:S01]  /*16e0*/  FFMA R57, R27, R59, R57 ;  /* 0x0000003b1b397223 */ /* 0x000fe20000000039 */
[C---:B------:R-:W-:Y:S01]  /*16f0*/  FFMA R49, R59.reuse, R26, R49 ;  /* 0x0000001a3b317223 */ /* 0x040fe20000000031 */
[----:B------:R-:W-:Y:S01]  /*1700*/  FFMA R24, R59, R25, R24 ;  /* 0x000000193b187223 */ /* 0x000fe20000000018 */
[----:B------:R-:W-:Y:S04]  /*1710*/  LDS R64, [R23+0x8] ;  /* 0x0000080017407984 */ /* 0x000fe80000000800 */
        /* <DEDUP_REMOVED lines=225> */
[----:B------:R-:W-:Y:S01]  /*2530*/  FFMA R51, R60, R25, R51 ;  /* 0x000000193c337223 */ /* 0x000fe20000000033 */
[C---:B------:R-:W-:Y:S01]  /*2540*/  FFMA R53, R27.reuse, R50, R53 ;  /* 0x000000321b357223 */ /* 0x040fe20000000035 */
[----:B------:R-:W-:Y:S01]  /*2550*/  FFMA R57, R27, R59, R57 ;  /* 0x0000003b1b397223 */ /* 0x000fe20000000039 */
[C---:B------:R-:W-:Y:S01]  /*2560*/  FFMA R28, R59.reuse, R28, R58 ;  /* 0x0000001c3b1c7223 */ /* 0x040fe2000000003a */
[CC--:B------:R-:W-:Y:S01]  /*2570*/  FFMA R54, R50.reuse, R26.reuse, R54 ;  /* 0x0000001a32367223 */ /* 0x0c0fe20000000036 */
[-C--:B------:R-:W-:Y:S01]  /*2580*/  FFMA R55, R50, R25.reuse, R55 ;  /* 0x0000001932377223 */ /* 0x080fe20000000037 */
        /* <DEDUP_REMOVED lines=19> */
[----:B------:R-:W-:Y:S01]  /*26c0*/  FFMA R29, R64, R50, R29 ;  /* 0x00000032401d7223 */ /* 0x000fe2000000001d */
        /* <DEDUP_REMOVED lines=11> */
[----:B------:R-:W-:Y:S01]  /*2780*/  FFMA R47, R50, R60, R47 ;  /* 0x0000003c322f7223 */ /* 0x000fe2000000002f */
[C---:B------:R-:W-:Y:S01]  /*2790*/  FFMA R48, R60.reuse, R26, R48 ;  /* 0x0000001a3c307223 */ /* 0x040fe20000000030 */
[-C--:B------:R-:W-:Y:S01]  /*27a0*/  FFMA R51, R60, R25.reuse, R51 ;  /* 0x000000193c337223 */ /* 0x080fe20000000033 */
[----:B------:R-:W-:Y:S01]  /*27b0*/  FFMA R53, R50, R58, R53 ;  /* 0x0000003a32357223 */ /* 0x000fe20000000035 */
[CC--:B------:R-:W-:Y:S01]  /*27c0*/  FFMA R54, R58.reuse, R26.reuse, R54 ;  /* 0x0000001a3a367223 */ /* 0x0c0fe20000000036 */
[----:B------:R-:W-:Y:S01]  /*27d0*/  FFMA R55, R58, R25, R55 ;  /* 0x000000193a377223 */ /* 0x000fe20000000037 */
[----:B------:R-:W-:Y:S01]  /*27e0*/  FFMA R57, R50, R59, R57 ;  /* 0x0000003b32397223 */ /* 0x000fe20000000039 */
[C---:B------:R-:W-:Y:S01]  /*27f0*/  FFMA R49, R59.reuse, R26, R49 ;  /* 0x0000001a3b317223 */ /* 0x040fe20000000031 */
[C---:B------:R-:W-:Y:S01]  /*2800*/  FFMA R24, R59.reuse, R25, R24 ;  /* 0x000000193b187223 */ /* 0x040fe20000000018 */
[----:B------:R-:W-:Y:S01]  /*2810*/  FFMA R27, R59, R27, R28 ;  /* 0x0000001b3b1b7223 */ /* 0x000fe2000000001c */
[----:B------:R-:W-:Y:S04]  /*2820*/  LDS R64, [R23+0x24] ;  /* 0x0000240017407984 */ /* 0x000fe80000000800 */
[----:B------:R-:W0:Y:S04]  /*2830*/  LDS R58, [R22+UR5+0x480] ;  /* 0x00048005163a7984 */ /* 0x000e280008000800 */
        /* <DEDUP_REMOVED lines=9> */
[C---:B0-----:R-:W-:Y:S01]  /*28d0*/  FFMA R29, R64.reuse, R58, R29 ;  /* 0x0000003a401d7223 */ /* 0x041fe2000000001d */
[C---:B-1----:R-:W-:Y:S01]  /*28e0*/  FFMA R30, R64.reuse, R50, R30 ;  /* 0x00000032401e7223 */ /* 0x042fe2000000001e */
[C---:B--2---:R-:W-:Y:S01]  /*28f0*/  FFMA R31, R64.reuse, R25, R31 ;  /* 0x00000019401f7223 */ /* 0x044fe2000000001f */
[----:B---3--:R-:W-:-:S02]  /*2900*/  FFMA R32, R64, R26, R32 ;  /* 0x0000001a40207223 */ /* 0x008fc40000000020 */
[----:B------:R-:W-:Y:S01]  /*2910*/  LDS R64, [R23+0x54] ;  /* 0x0000540017407984 */ /* 0x000fe20000000800 */
[C---:B----4-:R-:W-:Y:S01]  /*2920*/  FFMA R33, R58.reuse, R63, R33 ;  /* 0x0000003f3a217223 */ /* 0x050fe20000000021 */
[C---:B------:R-:W-:Y:S01]  /*2930*/  FFMA R36, R63.reuse, R50, R36 ;  /* 0x000000323f247223 */ /* 0x040fe20000000024 */
[CC--:B------:R-:W-:Y:S01]  /*2940*/  FFMA R37, R63.reuse, R25.reuse, R37 ;  /* 0x000000193f257223 */ /* 0x0c0fe20000000025 */
[----:B------:R-:W-:Y:S01]  /*2950*/  FFMA R38, R63, R26, R38 ;  /* 0x0000001a3f267223 */ /* 0x000fe20000000026 */
[----:B-----5:R-:W-:Y:S01]  /*2960*/  FFMA R39, R58, R62, R39 ;  /* 0x0000003e3a277223 */ /* 0x020fe20000000027 */
[C---:B------:R-:W-:Y:S01]  /*2970*/  FFMA R40, R62.reuse, R50, R40 ;  /* 0x000000323e287223 */ /* 0x040fe20000000028 */
[C---:B------:R-:W-:Y:S01]  /*2980*/  FFMA R41, R62.reuse, R25, R41 ;  /* 0x000000193e297223 */ /* 0x040fe20000000029 */
[-C--:B------:R-:W-:Y:S01]  /*2990*/  FFMA R42, R62, R26.reuse, R42 ;  /* 0x0000001a3e2a7223 */ /* 0x080fe2000000002a */
[C---:B------:R-:W-:Y:S01]  /*29a0*/  FFMA R43, R58.reuse, R61, R43 ;  /* 0x0000003d3a2b7223 */ /* 0x040fe2000000002b */
[CC--:B------:R-:W-:Y:S01]  /*29b0*/  FFMA R45, R61.reuse, R25.reuse, R45 ;  /* 0x000000193d2d7223 */ /* 0x0c0fe2000000002d */
[C---:B------:R-:W-:Y:S01]  /*29c0*/  FFMA R46, R61.reuse, R26, R46 ;  /* 0x0000001a3d2e7223 */ /* 0x040fe2000000002e */
[----:B------:R-:W-:Y:S01]  /*29d0*/  FFMA R44, R61, R50, R44 ;  /* 0x000000323d2c7223 */ /* 0x000fe2000000002c */
[----:B------:R-:W-:Y:S01]  /*29e0*/  FFMA R47, R58, R60, R47 ;  /* 0x0000003c3a2f7223 */ /* 0x000fe2000000002f */
[C---:B------:R-:W-:Y:S01]  /*29f0*/  FFMA R51, R60.reuse, R25, R51 ;  /* 0x000000193c337223 */ /* 0x040fe20000000033 */
[C---:B------:R-:W-:Y:S01]  /*2a00*/  FFMA R52, R60.reuse, R26, R52 ;  /* 0x0000001a3c347223 */ /* 0x040fe20000000034 */
[----:B------:R-:W-:Y:S01]  /*2a10*/  FFMA R48, R60, R50, R48 ;  /* 0x000000323c307223 */ /* 0x000fe20000000030 */
        /* <DEDUP_REMOVED lines=16> */
[----:B------:R-:W5:Y:S01]  /*2b20*/  LDS R61, [R22+UR5+0x50c] ;  /* 0x00050c05163d7984 */ /* 0x000f620008000800 */
[----:B------:R-:W-:-:S04]  /*2b30*/  UIADD3 UR4, UPT, UPT, UR4, 0x1, URZ ;  /* 0x0000000104047890 */ /* 0x000fc8000fffe0ff */
[----:B------:R-:W-:Y:S01]  /*2b40*/  UISETP.NE.AND UP0, UPT, UR4, 0x40, UPT ;  /* 0x000000400400788c */ /* 0x000fe2000bf05270 */
[----:B------:R-:W-:Y:S01]  /*2b50*/  IADD3 R34, P0, PT, R34, 0x2c, RZ ;  /* 0x0000002c22227810 */ /* 0x000fe20007f1e0ff */
[----:B0-----:R-:W-:Y:S01]  /*2b60*/  FFMA R29, R65, R58, R29 ;  /* 0x0000003a411d7223 */ /* 0x001fe2000000001d */
[C---:B------:R-:W-:Y:S02]  /*2b70*/  FFMA R33, R58.reuse, R64, R33 ;  /* 0x000000403a217223 */ /* 0x040fe40000000021 */
[----:B------:R-:W-:Y:S01]  /*2b80*/  IADD3.X R35, PT, PT, RZ, R35, RZ, P0, !PT ;  /* 0x00000023ff237210 */ /* 0x000fe200007fe4ff */
[----:B-1----:R-:W-:Y:S01]  /*2b90*/  FFMA R39, R58, R63, R39 ;  /* 0x0000003f3a277223 */ /* 0x002fe20000000027 */
[----:B------:R-:W-:Y:S02]  /*2ba0*/  IADD3 R20, PT, PT, R20, 0x580, RZ ;  /* 0x0000058014147810 */ /* 0x000fe40007ffe0ff */
[----:B------:R-:W-:Y:S01]  /*2bb0*/  IADD3 R21, PT, PT, R21, 0x580, RZ ;  /* 0x0000058015157810 */ /* 0x000fe20007ffe0ff */
[----:B--2---:R-:W-:Y:S01]  /*2bc0*/  FFMA R43, R58, R62, R43 ;  /* 0x0000003e3a2b7223 */ /* 0x004fe2000000002b */
[----:B------:R-:W-:-:S02]  /*2bd0*/  IADD3 R5, PT, PT, R5, 0x580, RZ ;  /* 0x0000058005057810 */ /* 0x000fc40007ffe0ff */
[----:B------:R-:W-:Y:S01]  /*2be0*/  IADD3 R6, PT, PT, R6, 0x580, RZ ;  /* 0x0000058006067810 */ /* 0x000fe20007ffe0ff */
[----:B---3--:R-:W-:Y:S01]  /*2bf0*/  FFMA R47, R58, R28, R47 ;  /* 0x0000001c3a2f7223 */ /* 0x008fe2000000002f */
[----:B------:R-:W-:Y:S02]  /*2c00*/  IADD3 R3, PT, PT, R3, 0x580, RZ ;  /* 0x0000058003037810 */ /* 0x000fe40007ffe0ff */
[----:B------:R-:W-:Y:S01]  /*2c10*/  IADD3 R4, PT, PT, R4, 0x580, RZ ;  /* 0x0000058004047810 */ /* 0x000fe20007ffe0ff */
[C---:B----4-:R-:W-:Y:S01]  /*2c20*/  FFMA R53, R58.reuse, R26, R53 ;  /* 0x0000001a3a357223 */ /* 0x050fe20000000035 */
[----:B-----5:R-:W-:Y:S01]  /*2c30*/  FFMA R57, R58, R25, R57 ;  /* 0x000000193a397223 */ /* 0x020fe20000000039 */
        /* <DEDUP_REMOVED lines=8> */
[-C--:B------:R-:W-:Y:S01]  /*2cc0*/  FFMA R32, R65, R61.reuse, R32 ;  /* 0x0000003d41207223 */ /* 0x080fe20000000020 */
[-C--:B------:R-:W-:Y:S01]  /*2cd0*/  FFMA R38, R64, R61.reuse, R38 ;  /* 0x0000003d40267223 */ /* 0x080fe20000000026 */
[-C--:B------:R-:W-:Y:S01]  /*2ce0*/  FFMA R42, R63, R61.reuse, R42 ;  /* 0x0000003d3f2a7223 */ /* 0x080fe2000000002a */
[----:B------:R-:W-:Y:S01]  /*2cf0*/  FFMA R46, R62, R61, R46 ;  /* 0x0000003d3e2e7223 */ /* 0x000fe2000000002e */
[C---:B------:R-:W-:Y:S01]  /*2d00*/  FFMA R48, R28.reuse, R59, R48 ;  /* 0x0000003b1c307223 */ /* 0x040fe20000000030 */
[CC--:B------:R-:W-:Y:S01]  /*2d10*/  FFMA R51, R28.reuse, R60.reuse, R51 ;  /* 0x0000003c1c337223 */ /* 0x0c0fe20000000033 */
[----:B------:R-:W-:Y:S01]  /*2d20*/  FFMA R52, R28, R61, R52 ;  /* 0x0000003d1c347223 */ /* 0x000fe20000000034 */
[C---:B------:R-:W-:Y:S01]  /*2d30*/  FFMA R54, R26.reuse, R59, R54 ;  /* 0x0000003b1a367223 */ /* 0x040fe20000000036 */
[CC--:B------:R-:W-:Y:S01]  /*2d40*/  FFMA R55, R26.reuse, R60.reuse, R55 ;  /* 0x0000003c1a377223 */ /* 0x0c0fe20000000037 */
[----:B------:R-:W-:Y:S01]  /*2d50*/  FFMA R56, R26, R61, R56 ;  /* 0x0000003d1a387223 */ /* 0x000fe20000000038 */
[C---:B------:R-:W-:Y:S01]  /*2d60*/  FFMA R49, R25.reuse, R59, R49 ;  /* 0x0000003b19317223 */ /* 0x040fe20000000031 */
[C---:B------:R-:W-:Y:S01]  /*2d70*/  FFMA R24, R25.reuse, R60, R24 ;  /* 0x0000003c19187223 */ /* 0x040fe20000000018 */
[----:B------:R-:W-:Y:S01]  /*2d80*/  FFMA R58, R25, R61, R27 ;  /* 0x0000003d193a7223 */ /* 0x000fe2000000001b */
[----:B------:R-:W-:Y:S06]  /*2d90*/  BRA.U UP0, `(.L_x_0) ;  /* 0xffffffe100047547 */ /* 0x000fec000b83ffff */
[----:B------:R-:W0:Y:S01]  /*2da0*/  S2R R8, SR_TID.X ;  /* 0x0000000000087919 */ /* 0x000e220000002100 */
[----:B------:R-:W1:Y:S01]  /*2db0*/  LDC.64 R6, c[0x0][0x398] ;  /* 0x0000e600ff067b82 */ /* 0x000e620000000a00 */
[----:B------:R-:W2:Y:S07]  /*2dc0*/  S2R R9, SR_CTAID.X ;  /* 0x0000000000097919 */ /* 0x000eae0000002500 */
[----:B------:R-:W3:Y:S01]  /*2dd0*/  LDC.64 R2, c[0x0][0x390] ;  /* 0x0000e400ff027b82 */ /* 0x000ee20000000a00 */
[----:B0-----:R-:W-:-:S04]  /*2de0*/  SHF.L.U32 R0, R8, 0x2, RZ ;  /* 0x0000000208007819 */ /* 0x001fc800000006ff */
[----:B------:R-:W-:-:S04]  /*2df0*/  LOP3.LUT R0, R0, 0x1c, RZ, 0xc0, !PT ;  /* 0x0000001c00007812 */ /* 0x000fc800078ec0ff */
[----:B--2---:R-:W-:-:S05]  /*2e00*/  LEA R9, R9, R0, 0x5 ;  /* 0x0000000009097211 */ /* 0x004fca00078e28ff */
[----:B-1----:R-:W-:-:S05]  /*2e10*/  IMAD.WIDE.U32 R6, R9, 0x4, R6 ;  /* 0x0000000409067825 */ /* 0x002fca00078e0006 */
[----:B------:R-:W2:Y:S04]  /*2e20*/  LDG.E.CONSTANT R4, desc[UR8][R6.64] ;  /* 0x0000000806047981 */ /* 0x000ea8000c1e9900 */
[----:B------:R-:W4:Y:S04]  /*2e30*/  LDG.E.CONSTANT R11, desc[UR8][R6.64+0x4] ;  /* 0x00000408060b7981 */ /* 0x000f28000c1e9900 */
[----:B------:R-:W5:Y:S04]  /*2e40*/  LDG.E.CONSTANT R0, desc[UR8][R6.64+0x8] ;  /* 0x0000080806007981 */ /* 0x000f68000c1e9900 */
[----:B------:R0:W5:Y:S01]  /*2e50*/  LDG.E.CONSTANT R5, desc[UR8][R6.64+0xc] ;  /* 0x00000c0806057981 */ /* 0x000162000c1e9900 */
[----:B------:R-:W-:-:S05]  /*2e60*/  SHF.R.U32.HI R8, RZ, 0x3, R8 ;  /* 0x00000003ff087819 */ /* 0x000fca0000011608 */
[----:B------:R-:W-:-:S04]  /*2e70*/  IMAD R9, R8, 0x380, R9 ;  /* 0x0000038008097824 */ /* 0x000fc800078e0209 */
[----:B---3--:R-:W-:-:S04]  /*2e80*/  IMAD.WIDE.U32 R2, R9, 0x4, R2 ;  /* 0x0000000409027825 */ /* 0x008fc800078e0002 */
[--C-:B--2---:R-:W-:Y:S01]  /*2e90*/  FADD R29, R29, R4.reuse ;  /* 0x000000041d1d7221 */ /* 0x104fe20000000000 */
[--C-:B------:R-:W-:Y:S01]  /*2ea0*/  FADD R33, R33, R4.reuse ;  /* 0x0000000421217221 */ /* 0x100fe20000000000 */
[--C-:B------:R-:W-:Y:S01]  /*2eb0*/  FADD R39, R39, R4.reuse ;  /* 0x0000000427277221 */ /* 0x100fe20000000000 */
[--C-:B------:R-:W-:Y:S01]  /*2ec0*/  FADD R43, R43, R4.reuse ;  /* 0x000000042b2b7221 */ /* 0x100fe20000000000 */
[--C-:B------:R-:W-:Y:S01]  /*2ed0*/  FADD R47, R47, R4.reuse ;  /* 0x000000042f2f7221 */ /* 0x100fe20000000000 */
[--C-:B------:R-:W-:Y:S01]  /*2ee0*/  FADD R53, R53, R4.reuse ;  /* 0x0000000435357221 */ /* 0x100fe20000000000 */
[----:B------:R-:W-:Y:S01]  /*2ef0*/  FADD R4, R57, R4 ;  /* 0x0000000439047221 */ /* 0x000fe20000000000 */
[--C-:B----4-:R-:W-:Y:S01]  /*2f00*/  FADD R40, R40, R11.reuse ;  /* 0x0000000b28287221 */ /* 0x110fe20000000000 */
[--C-:B------:R-:W-:Y:S01]  /*2f10*/  FADD R30, R30, R11.reuse ;  /* 0x0000000b1e1e7221 */ /* 0x100fe20000000000 */
[--C-:B------:R-:W-:Y:S01]  /*2f20*/  FADD R36, R36, R11.reuse ;  /* 0x0000000b24247221 */ /* 0x100fe20000000000 */
[--C-:B------:R-:W-:Y:S01]  /*2f30*/  FADD R44, R44, R11.reuse ;  /* 0x0000000b2c2c7221 */ /* 0x100fe20000000000 */
[--C-:B------:R-:W-:Y:S01]  /*2f40*/  FADD R48, R48, R11.reuse ;  /* 0x0000000b30307221 */ /* 0x100fe20000000000 */
[--C-:B------:R-:W-:Y:S01]  /*2f50*/  FADD R54, R54, R11.reuse ;  /* 0x0000000b36367221 */ /* 0x100fe20000000000 */
[----:B------:R-:W-:Y:S01]  /*2f60*/  FADD R49, R49, R11 ;  /* 0x0000000b31317221 */ /* 0x000fe20000000000 */
[----:B------:R-:W-:Y:S01]  /*2f70*/  FMNMX R13, RZ, R4, !PT ;  /* 0x00000004ff0d7209 */ /* 0x000fe20007800000 */
[--C-:B-----5:R-:W-:Y:S01]  /*2f80*/  FADD R31, R31, R0.reuse ;  /* 0x000000001f1f7221 */ /* 0x120fe20000000000 */
[----:B------:R-:W-:Y:S01]  /*2f90*/  FMNMX R11, RZ, R40, !PT ;  /* 0x00000028ff0b7209 */ /* 0x000fe20007800000 */
[--C-:B------:R-:W-:Y:S01]  /*2fa0*/  FADD R37, R37, R0.reuse ;  /* 0x0000000025257221 */ /* 0x100fe20000000000 */
[--C-:B------:R-:W-:Y:S01]  /*2fb0*/  FADD R41, R41, R0.reuse ;  /* 0x0000000029297221 */ /* 0x100fe20000000000 */
[--C-:B------:R-:W-:Y:S01]  /*2fc0*/  FADD R45, R45, R0.reuse ;  /* 0x000000002d2d7221 */ /* 0x100fe20000000000 */
[--C-:B------:R-:W-:Y:S01]  /*2fd0*/  FADD R51, R51, R0.reuse ;  /* 0x0000000033337221 */ /* 0x100fe20000000000 */
[--C-:B------:R-:W-:Y:S01]  /*2fe0*/  FADD R55, R55, R0.reuse ;  /* 0x0000000037377221 */ /* 0x100fe20000000000 */
[----:B------:R-:W-:Y:S01]  /*2ff0*/  FADD R0, R24, R0 ;  /* 0x0000000018007221 */ /* 0x000fe20000000000 */
[----:B------:R1:W-:Y:S01]  /*3000*/  STG.E desc[UR8][R2.64+0xc00], R13 ;  /* 0x000c000d02007986 */ /* 0x0003e2000c101908 */
[----:B0-----:R-:W-:Y:S01]  /*3010*/  FMNMX R7, RZ, R30, !PT ;  /* 0x0000001eff077209 */ /* 0x001fe20007800000 */
[--C-:B------:R-:W-:Y:S01]  /*3020*/  FADD R32, R32, R5.reuse ;  /* 0x0000000520207221 */ /* 0x100fe20000000000 */
[----:B------:R-:W-:Y:S01]  /*3030*/  FMNMX R9, RZ, R36, !PT ;  /* 0x00000024ff097209 */ /* 0x000fe20007800000 */
[----:B------:R0:W-:Y:S01]  /*3040*/  STG.E desc[UR8][R2.64+0x404], R11 ;  /* 0x0004040b02007986 */ /* 0x0001e2000c101908 */
[----:B------:R-:W-:Y:S01]  /*3050*/  FMNMX R15, RZ, R48, !PT ;  /* 0x00000030ff0f7209 */ /* 0x000fe20007800000 */
[--C-:B------:R-:W-:Y:S01]  /*3060*/  FADD R38, R38, R5.reuse ;  /* 0x0000000526267221 */ /* 0x100fe20000000000 */
[----:B------:R-:W-:Y:S01]  /*3070*/  FMNMX R17, RZ, R54, !PT ;  /* 0x00000036ff117209 */ /* 0x000fe20007800000 */
[--C-:B------:R-:W-:Y:S01]  /*3080*/  FADD R42, R42, R5.reuse ;  /* 0x000000052a2a7221 */ /* 0x100fe20000000000 */
[--C-:B------:R-:W-:Y:S01]  /*3090*/  FADD R46, R46, R5.reuse ;  /* 0x000000052e2e7221 */ /* 0x100fe20000000000 */
[--C-:B------:R-:W-:Y:S01]  /*30a0*/  FADD R52, R52, R5.reuse ;  /* 0x0000000534347221 */ /* 0x100fe20000000000 */
[--C-:B------:R-:W-:Y:S01]  /*30b0*/  FADD R56, R56, R5.reuse ;  /* 0x0000000538387221 */ /* 0x100fe20000000000 */
[----:B-1----:R-:W-:Y:S01]  /*30c0*/  FMNMX R13, RZ, R44, !PT ;  /* 0x0000002cff0d7209 */ /* 0x002fe20007800000 */
[----:B------:R-:W-:Y:S01]  /*30d0*/  FADD R58, R58, R5 ;  /* 0x000000053a3a7221 */ /* 0x000fe20000000000 */
[----:B------:R1:W-:Y:S01]  /*30e0*/  STG.E desc[UR8][R2.64+0x4], R7 ;  /* 0x0000040702007986 */ /* 0x0003e2000c101908 */
[----:B------:R-:W-:-:S02]  /*30f0*/  FMNMX R29, RZ, R29, !PT ;  /* 0x0000001dff1d7209 */ /* 0x000fc40007800000 */
[----:B0-----:R-:W-:Y:S01]  /*3100*/  FMNMX R11, RZ, R0, !PT ;  /* 0x00000000ff0b7209 */ /* 0x001fe20007800000 */
[----:B------:R0:W-:Y:S01]  /*3110*/  STG.E desc[UR8][R2.64+0x204], R9 ;  /* 0x0002040902007986 */ /* 0x0001e2000c101908 */
[----:B------:R-:W-:Y:S02]  /*3120*/  FMNMX R33, RZ, R33, !PT ;  /* 0x00000021ff217209 */ /* 0x000fe40007800000 */
[----:B------:R-:W-:Y:S01]  /*3130*/  FMNMX R39, RZ, R39, !PT ;  /* 0x00000027ff277209 */ /* 0x000fe20007800000 */
[----:B------:R-:W-:Y:S01]  /*3140*/  STG.E desc[UR8][R2.64+0x604], R13 ;  /* 0x0006040d02007986 */ /* 0x000fe2000c101908 */
[----:B------:R-:W-:Y:S02]  /*3150*/  FMNMX R43, RZ, R43, !PT ;  /* 0x0000002bff2b7209 */ /* 0x000fe40007800000 */
[----:B------:R-:W-:Y:S01]  /*3160*/  FMNMX R47, RZ, R47, !PT ;  /* 0x0000002fff2f7209 */ /* 0x000fe20007800000 */
[----:B------:R-:W-:Y:S01]  /*3170*/  STG.E desc[UR8][R2.64+0x804], R15 ;  /* 0x0008040f02007986 */ /* 0x000fe2000c101908 */
[----:B------:R-:W-:-:S02]  /*3180*/  FMNMX R53, RZ, R53, !PT ;  /* 0x00000035ff357209 */ /* 0x000fc40007800000 */
[----:B------:R-:W-:Y:S01]  /*3190*/  FMNMX R49, RZ, R49, !PT ;  /* 0x00000031ff317209 */ /* 0x000fe20007800000 */
[----:B------:R-:W-:Y:S01]  /*31a0*/  STG.E desc[UR8][R2.64+0xa04], R17 ;  /* 0x000a041102007986 */ /* 0x000fe2000c101908 */
[----:B------:R-:W-:Y:S02]  /*31b0*/  FMNMX R31, RZ, R31, !PT ;  /* 0x0000001fff1f7209 */ /* 0x000fe40007800000 */
[----:B------:R-:W-:Y:S01]  /*31c0*/  FMNMX R37, RZ, R37, !PT ;  /* 0x00000025ff257209 */ /* 0x000fe20007800000 */
[----:B------:R2:W-:Y:S01]  /*31d0*/  STG.E desc[UR8][R2.64+0xc08], R11 ;  /* 0x000c080b02007986 */ /* 0x0005e2000c101908 */
[----:B------:R-:W-:Y:S02]  /*31e0*/  FMNMX R41, RZ, R41, !PT ;  /* 0x00000029ff297209 */ /* 0x000fe40007800000 */
[----:B------:R-:W-:Y:S01]  /*31f0*/  FMNMX R45, RZ, R45, !PT ;  /* 0x0000002dff2d7209 */ /* 0x000fe20007800000 */
[----:B------:R-:W-:Y:S01]  /*3200*/  STG.E desc[UR8][R2.64], R29 ;  /* 0x0000001d02007986 */ /* 0x000fe2000c101908 */
[----:B------:R-:W-:-:S02]  /*3210*/  FMNMX R51, RZ, R51, !PT ;  /* 0x00000033ff337209 */ /* 0x000fc40007800000 */
[----:B------:R-:W-:Y:S01]  /*3220*/  FMNMX R55, RZ, R55, !PT ;  /* 0x00000037ff377209 */ /* 0x000fe20007800000 */
[----:B------:R-:W-:Y:S01]  /*3230*/  STG.E desc[UR8][R2.64+0x200], R33 ;  /* 0x0002002102007986 */ /* 0x000fe2000c101908 */
[----:B-1----:R-:W-:Y:S02]  /*3240*/  FMNMX R7, RZ, R32, !PT ;  /* 0x00000020ff077209 */ /* 0x002fe40007800000 */
[----:B0-----:R-:W-:Y:S01]  /*3250*/  FMNMX R9, RZ, R38, !PT ;  /* 0x00000026ff097209 */ /* 0x001fe20007800000 */
[----:B------:R-:W-:Y:S01]  /*3260*/  STG.E desc[UR8][R2.64+0x400], R39 ;  /* 0x0004002702007986 */ /* 0x000fe2000c101908 */
[----:B------:R-:W-:Y:S02]  /*3270*/  FMNMX R5, RZ, R42, !PT ;  /* 0x0000002aff057209 */ /* 0x000fe40007800000 */
[----:B--2---:R-:W-:Y:S01]  /*3280*/  FMNMX R11, RZ, R46, !PT ;  /* 0x0000002eff0b7209 */ /* 0x004fe20007800000 */
[----:B------:R-:W-:Y:S01]  /*3290*/  STG.E desc[UR8][R2.64+0x600], R43 ;  /* 0x0006002b02007986 */ /* 0x000fe2000c101908 */
[----:B------:R-:W-:-:S02]  /*32a0*/  FMNMX R13, RZ, R52, !PT ;  /* 0x00000034ff0d7209 */ /* 0x000fc40007800000 */
[----:B------:R-:W-:Y:S01]  /*32b0*/  FMNMX R15, RZ, R56, !PT ;  /* 0x00000038ff0f7209 */ /* 0x000fe20007800000 */
[----:B------:R-:W-:Y:S01]  /*32c0*/  STG.E desc[UR8][R2.64+0x800], R47 ;  /* 0x0008002f02007986 */ /* 0x000fe2000c101908 */
[----:B------:R-:W-:-:S03]  /*32d0*/  FMNMX R17, RZ, R58, !PT ;  /* 0x0000003aff117209 */ /* 0x000fc60007800000 */
[----:B------:R-:W-:Y:S04]  /*32e0*/  STG.E desc[UR8][R2.64+0xa00], R53 ;  /* 0x000a003502007986 */ /* 0x000fe8000c101908 */
        /* <DEDUP_REMOVED lines=13> */
[----:B------:R-:W-:Y:S01]  /*33c0*/  STG.E desc[UR8][R2.64+0xc0c], R17 ;  /* 0x000c0c1102007986 */ /* 0x000fe2000c101908 */
[----:B------:R-:W-:Y:S05]  /*33d0*/  EXIT ;  /* 0x000000000000794d */ /* 0x000fea0003800000 */
.L_x_1:
[----:B------:R-:W-:-:S00]  /*33e0*/  BRA `(.L_x_1) ;  /* 0xfffffffc00fc7947 */ /* 0x000fc0000383ffff */
[----:B------:R-:W-:-:S00]  /*33f0*/  NOP ;  /* 0x0000000000007918 */ /* 0x000fc00000000000 */
        /* <DEDUP_REMOVED lines=8> */
.L_x_2:


//--------------------- .nv.shared.my_kernel_kernel0 --------------------------
	.section	.nv.shared.my_kernel_kernel0,"aw",@nobits
	.sectionflags	@""
	.align	4
.nv.shared.my_kernel_kernel0:
	.zero		4588


//--------------------- .nv.shared.reserved.0     --------------------------
	.section	.nv.shared.reserved.0,"aw",@nobits
	.weak		__nv_reservedSMEM_offset_0_alias
	.size		__nv_reservedSMEM_offset_0_alias, 0, 64
	.other		__nv_reservedSMEM_offset_0_alias,@"STO_CUDA_RESERVED_SHARED STV_DEFAULT"
__nv_reservedSMEM_offset_0_alias:
	.zero		0
	.zero		64


//--------------------- .nv.constant0.my_kernel_kernel0 --------------------------
	.section	.nv.constant0.my_kernel_kernel0,"a",@progbits
	.sectionflags	@""
	.align	4
.nv.constant0.my_kernel_kernel0:
	.zero		928


//--------------------- SYMBOLS --------------------------

	.type		.nv.reservedSmem.offset0,@object
	.size		.nv.reservedSmem.offset0,0x4
	.type		.nv.reservedSmem.cap,@object
	.size		.nv.reservedSmem.cap,0x4
